//
// Generated by NVIDIA NVVM Compiler
//
// Compiler Build ID: CL-36424714
// Cuda compilation tools, release 13.0, V13.0.88
// Based on NVVM 20.0.0
//

.version 9.0
.target sm_100
.address_size 64

	// .globl	_Z9run32_gpuPfS_S_i

.visible .entry _Z9run32_gpuPfS_S_i(
	.param .u64 .ptr .align 1 _Z9run32_gpuPfS_S_i_param_0,
	.param .u64 .ptr .align 1 _Z9run32_gpuPfS_S_i_param_1,
	.param .u64 .ptr .align 1 _Z9run32_gpuPfS_S_i_param_2,
	.param .u32 _Z9run32_gpuPfS_S_i_param_3
)
{
	.reg .pred 	%p<10>;
	.reg .b32 	%r<23>;
	.reg .b32 	%f<88>;
	.reg .b64 	%rd<40>;

	ld.param.u64 	%rd22, [_Z9run32_gpuPfS_S_i_param_0];
	ld.param.u64 	%rd23, [_Z9run32_gpuPfS_S_i_param_1];
	ld.param.u64 	%rd24, [_Z9run32_gpuPfS_S_i_param_2];
	ld.param.u32 	%r16, [_Z9run32_gpuPfS_S_i_param_3];
	cvta.to.global.u64 	%rd1, %rd22;
	cvta.to.global.u64 	%rd2, %rd24;
	cvta.to.global.u64 	%rd3, %rd23;
	setp.eq.s32 	%p1, %r16, 0;
	@%p1 bra 	$L__BB0_13;
	and.b32  	%r1, %r16, 15;
	setp.lt.u32 	%p2, %r16, 16;
	mov.b32 	%r20, 0;
	@%p2 bra 	$L__BB0_4;
	and.b32  	%r20, %r16, -16;
	neg.s32 	%r18, %r20;
	add.s64 	%rd36, %rd3, 32;
	add.s64 	%rd35, %rd2, 32;
	add.s64 	%rd34, %rd1, 32;
$L__BB0_3:
	.pragma "nounroll";
	ld.global.f32 	%f1, [%rd36+-32];
	ld.global.f32 	%f2, [%rd35+-32];
	add.f32 	%f3, %f1, %f2;
	st.global.f32 	[%rd34+-32], %f3;
	ld.global.f32 	%f4, [%rd36+-28];
	ld.global.f32 	%f5, [%rd35+-28];
	add.f32 	%f6, %f4, %f5;
	st.global.f32 	[%rd34+-28], %f6;
	ld.global.f32 	%f7, [%rd36+-24];
	ld.global.f32 	%f8, [%rd35+-24];
	add.f32 	%f9, %f7, %f8;
	st.global.f32 	[%rd34+-24], %f9;
	ld.global.f32 	%f10, [%rd36+-20];
	ld.global.f32 	%f11, [%rd35+-20];
	add.f32 	%f12, %f10, %f11;
	st.global.f32 	[%rd34+-20], %f12;
	ld.global.f32 	%f13, [%rd36+-16];
	ld.global.f32 	%f14, [%rd35+-16];
	add.f32 	%f15, %f13, %f14;
	st.global.f32 	[%rd34+-16], %f15;
	ld.global.f32 	%f16, [%rd36+-12];
	ld.global.f32 	%f17, [%rd35+-12];
	add.f32 	%f18, %f16, %f17;
	st.global.f32 	[%rd34+-12], %f18;
	ld.global.f32 	%f19, [%rd36+-8];
	ld.global.f32 	%f20, [%rd35+-8];
	add.f32 	%f21, %f19, %f20;
	st.global.f32 	[%rd34+-8], %f21;
	ld.global.f32 	%f22, [%rd36+-4];
	ld.global.f32 	%f23, [%rd35+-4];
	add.f32 	%f24, %f22, %f23;
	st.global.f32 	[%rd34+-4], %f24;
	ld.global.f32 	%f25, [%rd36];
	ld.global.f32 	%f26, [%rd35];
	add.f32 	%f27, %f25, %f26;
	st.global.f32 	[%rd34], %f27;
	ld.global.f32 	%f28, [%rd36+4];
	ld.global.f32 	%f29, [%rd35+4];
	add.f32 	%f30, %f28, %f29;
	st.global.f32 	[%rd34+4], %f30;
	ld.global.f32 	%f31, [%rd36+8];
	ld.global.f32 	%f32, [%rd35+8];
	add.f32 	%f33, %f31, %f32;
	st.global.f32 	[%rd34+8], %f33;
	ld.global.f32 	%f34, [%rd36+12];
	ld.global.f32 	%f35, [%rd35+12];
	add.f32 	%f36, %f34, %f35;
	st.global.f32 	[%rd34+12], %f36;
	ld.global.f32 	%f37, [%rd36+16];
	ld.global.f32 	%f38, [%rd35+16];
	add.f32 	%f39, %f37, %f38;
	st.global.f32 	[%rd34+16], %f39;
	ld.global.f32 	%f40, [%rd36+20];
	ld.global.f32 	%f41, [%rd35+20];
	add.f32 	%f42, %f40, %f41;
	st.global.f32 	[%rd34+20], %f42;
	ld.global.f32 	%f43, [%rd36+24];
	ld.global.f32 	%f44, [%rd35+24];
	add.f32 	%f45, %f43, %f44;
	st.global.f32 	[%rd34+24], %f45;
	ld.global.f32 	%f46, [%rd36+28];
	ld.global.f32 	%f47, [%rd35+28];
	add.f32 	%f48, %f46, %f47;
	st.global.f32 	[%rd34+28], %f48;
	add.s32 	%r18, %r18, 16;
	add.s64 	%rd36, %rd36, 64;
	add.s64 	%rd35, %rd35, 64;
	add.s64 	%rd34, %rd34, 64;
	setp.ne.s32 	%p3, %r18, 0;
	@%p3 bra 	$L__BB0_3;
$L__BB0_4:
	setp.eq.s32 	%p4, %r1, 0;
	@%p4 bra 	$L__BB0_13;
	and.b32  	%r7, %r16, 7;
	setp.lt.u32 	%p5, %r1, 8;
	@%p5 bra 	$L__BB0_7;
	mul.wide.u32 	%rd25, %r20, 4;
	add.s64 	%rd26, %rd3, %rd25;
	ld.global.f32 	%f49, [%rd26];
	add.s64 	%rd27, %rd2, %rd25;
	ld.global.f32 	%f50, [%rd27];
	add.f32 	%f51, %f49, %f50;
	add.s64 	%rd28, %rd1, %rd25;
	st.global.f32 	[%rd28], %f51;
	ld.global.f32 	%f52, [%rd26+4];
	ld.global.f32 	%f53, [%rd27+4];
	add.f32 	%f54, %f52, %f53;
	st.global.f32 	[%rd28+4], %f54;
	ld.global.f32 	%f55, [%rd26+8];
	ld.global.f32 	%f56, [%rd27+8];
	add.f32 	%f57, %f55, %f56;
	st.global.f32 	[%rd28+8], %f57;
	ld.global.f32 	%f58, [%rd26+12];
	ld.global.f32 	%f59, [%rd27+12];
	add.f32 	%f60, %f58, %f59;
	st.global.f32 	[%rd28+12], %f60;
	ld.global.f32 	%f61, [%rd26+16];
	ld.global.f32 	%f62, [%rd27+16];
	add.f32 	%f63, %f61, %f62;
	st.global.f32 	[%rd28+16], %f63;
	ld.global.f32 	%f64, [%rd26+20];
	ld.global.f32 	%f65, [%rd27+20];
	add.f32 	%f66, %f64, %f65;
	st.global.f32 	[%rd28+20], %f66;
	ld.global.f32 	%f67, [%rd26+24];
	ld.global.f32 	%f68, [%rd27+24];
	add.f32 	%f69, %f67, %f68;
	st.global.f32 	[%rd28+24], %f69;
	ld.global.f32 	%f70, [%rd26+28];
	ld.global.f32 	%f71, [%rd27+28];
	add.f32 	%f72, %f70, %f71;
	st.global.f32 	[%rd28+28], %f72;
	add.s32 	%r20, %r20, 8;
$L__BB0_7:
	setp.eq.s32 	%p6, %r7, 0;
	@%p6 bra 	$L__BB0_13;
	and.b32  	%r10, %r16, 3;
	setp.lt.u32 	%p7, %r7, 4;
	@%p7 bra 	$L__BB0_10;
	mul.wide.u32 	%rd29, %r20, 4;
	add.s64 	%rd30, %rd3, %rd29;
	ld.global.f32 	%f73, [%rd30];
	add.s64 	%rd31, %rd2, %rd29;
	ld.global.f32 	%f74, [%rd31];
	add.f32 	%f75, %f73, %f74;
	add.s64 	%rd32, %rd1, %rd29;
	st.global.f32 	[%rd32], %f75;
	ld.global.f32 	%f76, [%rd30+4];
	ld.global.f32 	%f77, [%rd31+4];
	add.f32 	%f78, %f76, %f77;
	st.global.f32 	[%rd32+4], %f78;
	ld.global.f32 	%f79, [%rd30+8];
	ld.global.f32 	%f80, [%rd31+8];
	add.f32 	%f81, %f79, %f80;
	st.global.f32 	[%rd32+8], %f81;
	ld.global.f32 	%f82, [%rd30+12];
	ld.global.f32 	%f83, [%rd31+12];
	add.f32 	%f84, %f82, %f83;
	st.global.f32 	[%rd32+12], %f84;
	add.s32 	%r20, %r20, 4;
$L__BB0_10:
	setp.eq.s32 	%p8, %r10, 0;
	@%p8 bra 	$L__BB0_13;
	mul.wide.u32 	%rd33, %r20, 4;
	add.s64 	%rd39, %rd1, %rd33;
	add.s64 	%rd38, %rd2, %rd33;
	add.s64 	%rd37, %rd3, %rd33;
	neg.s32 	%r22, %r10;
$L__BB0_12:
	.pragma "nounroll";
	ld.global.f32 	%f85, [%rd37];
	ld.global.f32 	%f86, [%rd38];
	add.f32 	%f87, %f85, %f86;
	st.global.f32 	[%rd39], %f87;
	add.s64 	%rd39, %rd39, 4;
	add.s64 	%rd38, %rd38, 4;
	add.s64 	%rd37, %rd37, 4;
	add.s32 	%r22, %r22, 1;
	setp.ne.s32 	%p9, %r22, 0;
	@%p9 bra 	$L__BB0_12;
$L__BB0_13:
	ret;

}
	// .globl	_Z9run64_gpuPdS_S_i
.visible .entry _Z9run64_gpuPdS_S_i(
	.param .u64 .ptr .align 1 _Z9run64_gpuPdS_S_i_param_0,
	.param .u64 .ptr .align 1 _Z9run64_gpuPdS_S_i_param_1,
	.param .u64 .ptr .align 1 _Z9run64_gpuPdS_S_i_param_2,
	.param .u32 _Z9run64_gpuPdS_S_i_param_3
)
{
	.reg .pred 	%p<10>;
	.reg .b32 	%r<23>;
	.reg .b64 	%rd<40>;
	.reg .b64 	%fd<88>;

	ld.param.u64 	%rd22, [_Z9run64_gpuPdS_S_i_param_0];
	ld.param.u64 	%rd23, [_Z9run64_gpuPdS_S_i_param_1];
	ld.param.u64 	%rd24, [_Z9run64_gpuPdS_S_i_param_2];
	ld.param.u32 	%r16, [_Z9run64_gpuPdS_S_i_param_3];
	cvta.to.global.u64 	%rd1, %rd22;
	cvta.to.global.u64 	%rd2, %rd24;
	cvta.to.global.u64 	%rd3, %rd23;
	setp.eq.s32 	%p1, %r16, 0;
	@%p1 bra 	$L__BB1_13;
	and.b32  	%r1, %r16, 15;
	setp.lt.u32 	%p2, %r16, 16;
	mov.b32 	%r20, 0;
	@%p2 bra 	$L__BB1_4;
	and.b32  	%r20, %r16, -16;
	neg.s32 	%r18, %r20;
	add.s64 	%rd36, %rd3, 64;
	add.s64 	%rd35, %rd2, 64;
	add.s64 	%rd34, %rd1, 64;
$L__BB1_3:
	.pragma "nounroll";
	ld.global.f64 	%fd1, [%rd36+-64];
	ld.global.f64 	%fd2, [%rd35+-64];
	add.f64 	%fd3, %fd1, %fd2;
	st.global.f64 	[%rd34+-64], %fd3;
	ld.global.f64 	%fd4, [%rd36+-56];
	ld.global.f64 	%fd5, [%rd35+-56];
	add.f64 	%fd6, %fd4, %fd5;
	st.global.f64 	[%rd34+-56], %fd6;
	ld.global.f64 	%fd7, [%rd36+-48];
	ld.global.f64 	%fd8, [%rd35+-48];
	add.f64 	%fd9, %fd7, %fd8;
	st.global.f64 	[%rd34+-48], %fd9;
	ld.global.f64 	%fd10, [%rd36+-40];
	ld.global.f64 	%fd11, [%rd35+-40];
	add.f64 	%fd12, %fd10, %fd11;
	st.global.f64 	[%rd34+-40], %fd12;
	ld.global.f64 	%fd13, [%rd36+-32];
	ld.global.f64 	%fd14, [%rd35+-32];
	add.f64 	%fd15, %fd13, %fd14;
	st.global.f64 	[%rd34+-32], %fd15;
	ld.global.f64 	%fd16, [%rd36+-24];
	ld.global.f64 	%fd17, [%rd35+-24];
	add.f64 	%fd18, %fd16, %fd17;
	st.global.f64 	[%rd34+-24], %fd18;
	ld.global.f64 	%fd19, [%rd36+-16];
	ld.global.f64 	%fd20, [%rd35+-16];
	add.f64 	%fd21, %fd19, %fd20;
	st.global.f64 	[%rd34+-16], %fd21;
	ld.global.f64 	%fd22, [%rd36+-8];
	ld.global.f64 	%fd23, [%rd35+-8];
	add.f64 	%fd24, %fd22, %fd23;
	st.global.f64 	[%rd34+-8], %fd24;
	ld.global.f64 	%fd25, [%rd36];
	ld.global.f64 	%fd26, [%rd35];
	add.f64 	%fd27, %fd25, %fd26;
	st.global.f64 	[%rd34], %fd27;
	ld.global.f64 	%fd28, [%rd36+8];
	ld.global.f64 	%fd29, [%rd35+8];
	add.f64 	%fd30, %fd28, %fd29;
	st.global.f64 	[%rd34+8], %fd30;
	ld.global.f64 	%fd31, [%rd36+16];
	ld.global.f64 	%fd32, [%rd35+16];
	add.f64 	%fd33, %fd31, %fd32;
	st.global.f64 	[%rd34+16], %fd33;
	ld.global.f64 	%fd34, [%rd36+24];
	ld.global.f64 	%fd35, [%rd35+24];
	add.f64 	%fd36, %fd34, %fd35;
	st.global.f64 	[%rd34+24], %fd36;
	ld.global.f64 	%fd37, [%rd36+32];
	ld.global.f64 	%fd38, [%rd35+32];
	add.f64 	%fd39, %fd37, %fd38;
	st.global.f64 	[%rd34+32], %fd39;
	ld.global.f64 	%fd40, [%rd36+40];
	ld.global.f64 	%fd41, [%rd35+40];
	add.f64 	%fd42, %fd40, %fd41;
	st.global.f64 	[%rd34+40], %fd42;
	ld.global.f64 	%fd43, [%rd36+48];
	ld.global.f64 	%fd44, [%rd35+48];
	add.f64 	%fd45, %fd43, %fd44;
	st.global.f64 	[%rd34+48], %fd45;
	ld.global.f64 	%fd46, [%rd36+56];
	ld.global.f64 	%fd47, [%rd35+56];
	add.f64 	%fd48, %fd46, %fd47;
	st.global.f64 	[%rd34+56], %fd48;
	add.s32 	%r18, %r18, 16;
	add.s64 	%rd36, %rd36, 128;
	add.s64 	%rd35, %rd35, 128;
	add.s64 	%rd34, %rd34, 128;
	setp.ne.s32 	%p3, %r18, 0;
	@%p3 bra 	$L__BB1_3;
$L__BB1_4:
	setp.eq.s32 	%p4, %r1, 0;
	@%p4 bra 	$L__BB1_13;
	and.b32  	%r7, %r16, 7;
	setp.lt.u32 	%p5, %r1, 8;
	@%p5 bra 	$L__BB1_7;
	mul.wide.u32 	%rd25, %r20, 8;
	add.s64 	%rd26, %rd3, %rd25;
	ld.global.f64 	%fd49, [%rd26];
	add.s64 	%rd27, %rd2, %rd25;
	ld.global.f64 	%fd50, [%rd27];
	add.f64 	%fd51, %fd49, %fd50;
	add.s64 	%rd28, %rd1, %rd25;
	st.global.f64 	[%rd28], %fd51;
	ld.global.f64 	%fd52, [%rd26+8];
	ld.global.f64 	%fd53, [%rd27+8];
	add.f64 	%fd54, %fd52, %fd53;
	st.global.f64 	[%rd28+8], %fd54;
	ld.global.f64 	%fd55, [%rd26+16];
	ld.global.f64 	%fd56, [%rd27+16];
	add.f64 	%fd57, %fd55, %fd56;
	st.global.f64 	[%rd28+16], %fd57;
	ld.global.f64 	%fd58, [%rd26+24];
	ld.global.f64 	%fd59, [%rd27+24];
	add.f64 	%fd60, %fd58, %fd59;
	st.global.f64 	[%rd28+24], %fd60;
	ld.global.f64 	%fd61, [%rd26+32];
	ld.global.f64 	%fd62, [%rd27+32];
	add.f64 	%fd63, %fd61, %fd62;
	st.global.f64 	[%rd28+32], %fd63;
	ld.global.f64 	%fd64, [%rd26+40];
	ld.global.f64 	%fd65, [%rd27+40];
	add.f64 	%fd66, %fd64, %fd65;
	st.global.f64 	[%rd28+40], %fd66;
	ld.global.f64 	%fd67, [%rd26+48];
	ld.global.f64 	%fd68, [%rd27+48];
	add.f64 	%fd69, %fd67, %fd68;
	st.global.f64 	[%rd28+48], %fd69;
	ld.global.f64 	%fd70, [%rd26+56];
	ld.global.f64 	%fd71, [%rd27+56];
	add.f64 	%fd72, %fd70, %fd71;
	st.global.f64 	[%rd28+56], %fd72;
	add.s32 	%r20, %r20, 8;
$L__BB1_7:
	setp.eq.s32 	%p6, %r7, 0;
	@%p6 bra 	$L__BB1_13;
	and.b32  	%r10, %r16, 3;
	setp.lt.u32 	%p7, %r7, 4;
	@%p7 bra 	$L__BB1_10;
	mul.wide.u32 	%rd29, %r20, 8;
	add.s64 	%rd30, %rd3, %rd29;
	ld.global.f64 	%fd73, [%rd30];
	add.s64 	%rd31, %rd2, %rd29;
	ld.global.f64 	%fd74, [%rd31];
	add.f64 	%fd75, %fd73, %fd74;
	add.s64 	%rd32, %rd1, %rd29;
	st.global.f64 	[%rd32], %fd75;
	ld.global.f64 	%fd76, [%rd30+8];
	ld.global.f64 	%fd77, [%rd31+8];
	add.f64 	%fd78, %fd76, %fd77;
	st.global.f64 	[%rd32+8], %fd78;
	ld.global.f64 	%fd79, [%rd30+16];
	ld.global.f64 	%fd80, [%rd31+16];
	add.f64 	%fd81, %fd79, %fd80;
	st.global.f64 	[%rd32+16], %fd81;
	ld.global.f64 	%fd82, [%rd30+24];
	ld.global.f64 	%fd83, [%rd31+24];
	add.f64 	%fd84, %fd82, %fd83;
	st.global.f64 	[%rd32+24], %fd84;
	add.s32 	%r20, %r20, 4;
$L__BB1_10:
	setp.eq.s32 	%p8, %r10, 0;
	@%p8 bra 	$L__BB1_13;
	mul.wide.u32 	%rd33, %r20, 8;
	add.s64 	%rd39, %rd1, %rd33;
	add.s64 	%rd38, %rd2, %rd33;
	add.s64 	%rd37, %rd3, %rd33;
	neg.s32 	%r22, %r10;
$L__BB1_12:
	.pragma "nounroll";
	ld.global.f64 	%fd85, [%rd37];
	ld.global.f64 	%fd86, [%rd38];
	add.f64 	%fd87, %fd85, %fd86;
	st.global.f64 	[%rd39], %fd87;
	add.s64 	%rd39, %rd39, 8;
	add.s64 	%rd38, %rd38, 8;
	add.s64 	%rd37, %rd37, 8;
	add.s32 	%r22, %r22, 1;
	setp.ne.s32 	%p9, %r22, 0;
	@%p9 bra 	$L__BB1_12;
$L__BB1_13:
	ret;

}
	// .globl	_Z14run32_parallelPfS_S_i
.visible .entry _Z14run32_parallelPfS_S_i(
	.param .u64 .ptr .align 1 _Z14run32_parallelPfS_S_i_param_0,
	.param .u64 .ptr .align 1 _Z14run32_parallelPfS_S_i_param_1,
	.param .u64 .ptr .align 1 _Z14run32_parallelPfS_S_i_param_2,
	.param .u32 _Z14run32_parallelPfS_S_i_param_3
)
{
	.reg .pred 	%p<2>;
	.reg .b32 	%r<6>;
	.reg .b32 	%f<4>;
	.reg .b64 	%rd<11>;

	ld.param.u64 	%rd1, [_Z14run32_parallelPfS_S_i_param_0];
	ld.param.u64 	%rd2, [_Z14run32_parallelPfS_S_i_param_1];
	ld.param.u64 	%rd3, [_Z14run32_parallelPfS_S_i_param_2];
	ld.param.u32 	%r2, [_Z14run32_parallelPfS_S_i_param_3];
	mov.u32 	%r3, %ctaid.x;
	mov.u32 	%r4, %ntid.x;
	mov.u32 	%r5, %tid.x;
	mad.lo.s32 	%r1, %r3, %r4, %r5;
	setp.ge.s32 	%p1, %r2, %r1;
	@%p1 bra 	$L__BB2_2;
	cvta.to.global.u64 	%rd4, %rd2;
	cvta.to.global.u64 	%rd5, %rd3;
	cvta.to.global.u64 	%rd6, %rd1;
	mul.wide.s32 	%rd7, %r1, 4;
	add.s64 	%rd8, %rd4, %rd7;
	ld.global.f32 	%f1, [%rd8];
	add.s64 	%rd9, %rd5, %rd7;
	ld.global.f32 	%f2, [%rd9];
	add.f32 	%f3, %f1, %f2;
	add.s64 	%rd10, %rd6, %rd7;
	st.global.f32 	[%rd10], %f3;
$L__BB2_2:
	ret;

}
	// .globl	_Z14run64_parallelPdS_S_i
.visible .entry _Z14run64_parallelPdS_S_i(
	.param .u64 .ptr .align 1 _Z14run64_parallelPdS_S_i_param_0,
	.param .u64 .ptr .align 1 _Z14run64_parallelPdS_S_i_param_1,
	.param .u64 .ptr .align 1 _Z14run64_parallelPdS_S_i_param_2,
	.param .u32 _Z14run64_parallelPdS_S_i_param_3
)
{
	.reg .pred 	%p<2>;
	.reg .b32 	%r<6>;
	.reg .b64 	%rd<11>;
	.reg .b64 	%fd<4>;

	ld.param.u64 	%rd1, [_Z14run64_parallelPdS_S_i_param_0];
	ld.param.u64 	%rd2, [_Z14run64_parallelPdS_S_i_param_1];
	ld.param.u64 	%rd3, [_Z14run64_parallelPdS_S_i_param_2];
	ld.param.u32 	%r2, [_Z14run64_parallelPdS_S_i_param_3];
	mov.u32 	%r3, %ctaid.x;
	mov.u32 	%r4, %ntid.x;
	mov.u32 	%r5, %tid.x;
	mad.lo.s32 	%r1, %r3, %r4, %r5;
	setp.ge.s32 	%p1, %r2, %r1;
	@%p1 bra 	$L__BB3_2;
	cvta.to.global.u64 	%rd4, %rd2;
	cvta.to.global.u64 	%rd5, %rd3;
	cvta.to.global.u64 	%rd6, %rd1;
	mul.wide.s32 	%rd7, %r1, 8;
	add.s64 	%rd8, %rd4, %rd7;
	ld.global.f64 	%fd1, [%rd8];
	add.s64 	%rd9, %rd5, %rd7;
	ld.global.f64 	%fd2, [%rd9];
	add.f64 	%fd3, %fd1, %fd2;
	add.s64 	%rd10, %rd6, %rd7;
	st.global.f64 	[%rd10], %fd3;
$L__BB3_2:
	ret;

}


// ===== COMPILED SASS (sm_100) =====

	.target	sm_100

	.elftype	@"ET_EXEC"


//--------------------- .note.nv.tkinfo           --------------------------
	.section	.note.nv.tkinfo,"",@"SHT_NOTE"
	.sectionflags	@"SHF_NOTE_NV_TKINFO"
	.tkinfo
        /*0018*/ 	.word	0x00000002
        /*0030*/ 	.string	""
        /*0030*/ 	.string	"ptxas"
        /*0030*/ 	.string	"Cuda compilation tools, release 13.0, V13.0.88"
        /*0030*/ 	.string	"Build cuda_13.0.r13.0/compiler.36424714_0"
        /*0030*/ 	.string	"-arch sm_100 -m 64 "



//--------------------- .note.nv.cuinfo           --------------------------
	.section	.note.nv.cuinfo,"",@"SHT_NOTE"
	.sectionflags	@"SHF_NOTE_NV_CUINFO"
        /*0018*/ 	.short	0x0002
        /*001a*/ 	.short	0x0064
        /*001c*/ 	.short	0x0082
	.zero		2


//--------------------- .nv.info                  --------------------------
	.section	.nv.info,"",@"SHT_CUDA_INFO"
	.align	4


	//----- nvinfo : EIATTR_REGCOUNT
	.align		4
        /*0000*/ 	.byte	0x04, 0x2f
        /*0002*/ 	.short	(.L_1 - .L_0)
	.align		4
.L_0:
        /*0004*/ 	.word	index@(_Z9run32_gpuPfS_S_i)
        /*0008*/ 	.word	0x00000012


	//----- nvinfo : EIATTR_FRAME_SIZE
	.align		4
.L_1:
        /*000c*/ 	.byte	0x04, 0x11
        /*000e*/ 	.short	(.L_3 - .L_2)
	.align		4
.L_2:
        /*0010*/ 	.word	index@(_Z9run32_gpuPfS_S_i)
        /*0014*/ 	.word	0x00000000


	//----- nvinfo : EIATTR_REGCOUNT
	.align		4
.L_3:
        /*0018*/ 	.byte	0x04, 0x2f
        /*001a*/ 	.short	(.L_5 - .L_4)
	.align		4
.L_4:
        /*001c*/ 	.word	index@(_Z9run64_gpuPdS_S_i)
        /*0020*/ 	.word	0x00000014


	//----- nvinfo : EIATTR_FRAME_SIZE
	.align		4
.L_5:
        /*0024*/ 	.byte	0x04, 0x11
        /*0026*/ 	.short	(.L_7 - .L_6)
	.align		4
.L_6:
        /*0028*/ 	.word	index@(_Z9run64_gpuPdS_S_i)
        /*002c*/ 	.word	0x00000000


	//----- nvinfo : EIATTR_REGCOUNT
	.align		4
.L_7:
        /*0030*/ 	.byte	0x04, 0x2f
        /*0032*/ 	.short	(.L_9 - .L_8)
	.align		4
.L_8:
        /*0034*/ 	.word	index@(_Z14run32_parallelPfS_S_i)
        /*0038*/ 	.word	0x0000000c


	//----- nvinfo : EIATTR_FRAME_SIZE
	.align		4
.L_9:
        /*003c*/ 	.byte	0x04, 0x11
        /*003e*/ 	.short	(.L_11 - .L_10)
	.align		4
.L_10:
        /*0040*/ 	.word	index@(_Z14run32_parallelPfS_S_i)
        /*0044*/ 	.word	0x00000000


	//----- nvinfo : EIATTR_REGCOUNT
	.align		4
.L_11:
        /*0048*/ 	.byte	0x04, 0x2f
        /*004a*/ 	.short	(.L_13 - .L_12)
	.align		4
.L_12:
        /*004c*/ 	.word	index@(_Z14run64_parallelPdS_S_i)
        /*0050*/ 	.word	0x0000000e


	//----- nvinfo : EIATTR_FRAME_SIZE
	.align		4
.L_13:
        /*0054*/ 	.byte	0x04, 0x11
        /*0056*/ 	.short	(.L_15 - .L_14)
	.align		4
.L_14:
        /*0058*/ 	.word	index@(_Z14run64_parallelPdS_S_i)
        /*005c*/ 	.word	0x00000000


	//----- nvinfo : EIATTR_MIN_STACK_SIZE
	.align		4
.L_15:
        /*0060*/ 	.byte	0x04, 0x12
        /*0062*/ 	.short	(.L_17 - .L_16)
	.align		4
.L_16:
        /*0064*/ 	.word	index@(_Z14run64_parallelPdS_S_i)
        /*0068*/ 	.word	0x00000000


	//----- nvinfo : EIATTR_MIN_STACK_SIZE
	.align		4
.L_17:
        /*006c*/ 	.byte	0x04, 0x12
        /*006e*/ 	.short	(.L_19 - .L_18)
	.align		4
.L_18:
        /*0070*/ 	.word	index@(_Z14run32_parallelPfS_S_i)
        /*0074*/ 	.word	0x00000000


	//----- nvinfo : EIATTR_MIN_STACK_SIZE
	.align		4
.L_19:
        /*0078*/ 	.byte	0x04, 0x12
        /*007a*/ 	.short	(.L_21 - .L_20)
	.align		4
.L_20:
        /*007c*/ 	.word	index@(_Z9run64_gpuPdS_S_i)
        /*0080*/ 	.word	0x00000000


	//----- nvinfo : EIATTR_MIN_STACK_SIZE
	.align		4
.L_21:
        /*0084*/ 	.byte	0x04, 0x12
        /*0086*/ 	.short	(.L_23 - .L_22)
	.align		4
.L_22:
        /*0088*/ 	.word	index@(_Z9run32_gpuPfS_S_i)
        /*008c*/ 	.word	0x00000000
.L_23:


//--------------------- .nv.compat                --------------------------
	.section	.nv.compat,"",@"SHT_CUDA_COMPAT_INFO"
	.align	4
        /*0000*/ 	.byte	0x02, 0x09, 0x00, 0x00, 0x02, 0x02, 0x01, 0x00, 0x02, 0x05, 0x05, 0x00, 0x03, 0x07, 0x01, 0x01
        /*0010*/ 	.byte	0x02, 0x03, 0x00, 0x00, 0x02, 0x06, 0x01, 0x00, 0x04, 0x0b, 0x08, 0x00, 0x01, 0x00, 0x00, 0x00
        /*0020*/ 	.byte	0x00, 0x00, 0x00, 0x00


//--------------------- .nv.info._Z14run64_parallelPdS_S_i --------------------------
	.section	.nv.info._Z14run64_parallelPdS_S_i,"",@"SHT_CUDA_INFO"
	.sectionflags	@""
	.align	4


	//----- nvinfo : EIATTR_CUDA_API_VERSION
	.align		4
        /*0000*/ 	.byte	0x04, 0x37
        /*0002*/ 	.short	(.L_25 - .L_24)
.L_24:
        /*0004*/ 	.word	0x00000082


	//----- nvinfo : EIATTR_KPARAM_INFO
	.align		4
.L_25:
        /*0008*/ 	.byte	0x04, 0x17
        /*000a*/ 	.short	(.L_27 - .L_26)
.L_26:
        /*000c*/ 	.word	0x00000000
        /*0010*/ 	.short	0x0003
        /*0012*/ 	.short	0x0018
        /*0014*/ 	.byte	0x00, 0xf0, 0x11, 0x00


	//----- nvinfo : EIATTR_KPARAM_INFO
	.align		4
.L_27:
        /*0018*/ 	.byte	0x04, 0x17
        /*001a*/ 	.short	(.L_29 - .L_28)
.L_28:
        /*001c*/ 	.word	0x00000000
        /*0020*/ 	.short	0x0002
        /*0022*/ 	.short	0x0010
        /*0024*/ 	.byte	0x00, 0xf5, 0x21, 0x00


	//----- nvinfo : EIATTR_KPARAM_INFO
	.align		4
.L_29:
        /*0028*/ 	.byte	0x04, 0x17
        /*002a*/ 	.short	(.L_31 - .L_30)
.L_30:
        /*002c*/ 	.word	0x00000000
        /*0030*/ 	.short	0x0001
        /*0032*/ 	.short	0x0008
        /*0034*/ 	.byte	0x00, 0xf5, 0x21, 0x00


	//----- nvinfo : EIATTR_KPARAM_INFO
	.align		4
.L_31:
        /*0038*/ 	.byte	0x04, 0x17
        /*003a*/ 	.short	(.L_33 - .L_32)
.L_32:
        /*003c*/ 	.word	0x00000000
        /*0040*/ 	.short	0x0000
        /*0042*/ 	.short	0x0000
        /*0044*/ 	.byte	0x00, 0xf5, 0x21, 0x00


	//----- nvinfo : EIATTR_SPARSE_MMA_MASK
	.align		4
.L_33:
        /*0048*/ 	.byte	0x03, 0x50
        /*004a*/ 	.short	0x0000


	//----- nvinfo : EIATTR_MAXREG_COUNT
	.align		4
        /*004c*/ 	.byte	0x03, 0x1b
        /*004e*/ 	.short	0x00ff


	//----- nvinfo : EIATTR_MERCURY_ISA_VERSION
	.align		4
        /*0050*/ 	.byte	0x03, 0x5f
        /*0052*/ 	.short	0x0101


	//----- nvinfo : EIATTR_VRC_CTA_INIT_COUNT
	.align		4
        /*0054*/ 	.byte	0x02, 0x4a
	.zero		1
	.zero		1


	//----- nvinfo : EIATTR_EXIT_INSTR_OFFSETS
	.align		4
        /*0058*/ 	.byte	0x04, 0x1c
        /*005a*/ 	.short	(.L_35 - .L_34)


	//   ....[0]....
.L_34:
        /*005c*/ 	.word	0x00000070


	//   ....[1]....
        /*0060*/ 	.word	0x00000130


	//----- nvinfo : EIATTR_CBANK_PARAM_SIZE
	.align		4
.L_35:
        /*0064*/ 	.byte	0x03, 0x19
        /*0066*/ 	.short	0x001c


	//----- nvinfo : EIATTR_PARAM_CBANK
	.align		4
        /*0068*/ 	.byte	0x04, 0x0a
        /*006a*/ 	.short	(.L_37 - .L_36)
	.align		4
.L_36:
        /*006c*/ 	.word	index@(.nv.constant0._Z14run64_parallelPdS_S_i)
        /*0070*/ 	.short	0x0380
        /*0072*/ 	.short	0x001c


	//----- nvinfo : EIATTR_SW_WAR
	.align		4
.L_37:
        /*0074*/ 	.byte	0x04, 0x36
        /*0076*/ 	.short	(.L_39 - .L_38)
.L_38:
        /*0078*/ 	.word	0x00000008
.L_39:


//--------------------- .nv.info._Z14run32_parallelPfS_S_i --------------------------
	.section	.nv.info._Z14run32_parallelPfS_S_i,"",@"SHT_CUDA_INFO"
	.sectionflags	@""
	.align	4


	//----- nvinfo : EIATTR_CUDA_API_VERSION
	.align		4
        /*0000*/ 	.byte	0x04, 0x37
        /*0002*/ 	.short	(.L_41 - .L_40)
.L_40:
        /*0004*/ 	.word	0x00000082


	//----- nvinfo : EIATTR_KPARAM_INFO
	.align		4
.L_41:
        /*0008*/ 	.byte	0x04, 0x17
        /*000a*/ 	.short	(.L_43 - .L_42)
.L_42:
        /*000c*/ 	.word	0x00000000
        /*0010*/ 	.short	0x0003
        /*0012*/ 	.short	0x0018
        /*0014*/ 	.byte	0x00, 0xf0, 0x11, 0x00


	//----- nvinfo : EIATTR_KPARAM_INFO
	.align		4
.L_43:
        /*0018*/ 	.byte	0x04, 0x17
        /*001a*/ 	.short	(.L_45 - .L_44)
.L_44:
        /*001c*/ 	.word	0x00000000
        /*0020*/ 	.short	0x0002
        /*0022*/ 	.short	0x0010
        /*0024*/ 	.byte	0x00, 0xf5, 0x21, 0x00


	//----- nvinfo : EIATTR_KPARAM_INFO
	.align		4
.L_45:
        /*0028*/ 	.byte	0x04, 0x17
        /*002a*/ 	.short	(.L_47 - .L_46)
.L_46:
        /*002c*/ 	.word	0x00000000
        /*0030*/ 	.short	0x0001
        /*0032*/ 	.short	0x0008
        /*0034*/ 	.byte	0x00, 0xf5, 0x21, 0x00


	//----- nvinfo : EIATTR_KPARAM_INFO
	.align		4
.L_47:
        /*0038*/ 	.byte	0x04, 0x17
        /*003a*/ 	.short	(.L_49 - .L_48)
.L_48:
        /*003c*/ 	.word	0x00000000
        /*0040*/ 	.short	0x0000
        /*0042*/ 	.short	0x0000
        /*0044*/ 	.byte	0x00, 0xf5, 0x21, 0x00


	//----- nvinfo : EIATTR_SPARSE_MMA_MASK
	.align		4
.L_49:
        /*0048*/ 	.byte	0x03, 0x50
        /*004a*/ 	.short	0x0000


	//----- nvinfo : EIATTR_MAXREG_COUNT
	.align		4
        /*004c*/ 	.byte	0x03, 0x1b
        /*004e*/ 	.short	0x00ff


	//----- nvinfo : EIATTR_MERCURY_ISA_VERSION
	.align		4
        /*0050*/ 	.byte	0x03, 0x5f
        /*0052*/ 	.short	0x0101


	//----- nvinfo : EIATTR_VRC_CTA_INIT_COUNT
	.align		4
        /*0054*/ 	.byte	0x02, 0x4a
	.zero		1
	.zero		1


	//----- nvinfo : EIATTR_EXIT_INSTR_OFFSETS
	.align		4
        /*0058*/ 	.byte	0x04, 0x1c
        /*005a*/ 	.short	(.L_51 - .L_50)


	//   ....[0]....
.L_50:
        /*005c*/ 	.word	0x00000070


	//   ....[1]....
        /*0060*/ 	.word	0x00000130


	//----- nvinfo : EIATTR_CBANK_PARAM_SIZE
	.align		4
.L_51:
        /*0064*/ 	.byte	0x03, 0x19
        /*0066*/ 	.short	0x001c


	//----- nvinfo : EIATTR_PARAM_CBANK
	.align		4
        /*0068*/ 	.byte	0x04, 0x0a
        /*006a*/ 	.short	(.L_53 - .L_52)
	.align		4
.L_52:
        /*006c*/ 	.word	index@(.nv.constant0._Z14run32_parallelPfS_S_i)
        /*0070*/ 	.short	0x0380
        /*0072*/ 	.short	0x001c


	//----- nvinfo : EIATTR_SW_WAR
	.align		4
.L_53:
        /*0074*/ 	.byte	0x04, 0x36
        /*0076*/ 	.short	(.L_55 - .L_54)
.L_54:
        /*0078*/ 	.word	0x00000008
.L_55:


//--------------------- .nv.info._Z9run64_gpuPdS_S_i --------------------------
	.section	.nv.info._Z9run64_gpuPdS_S_i,"",@"SHT_CUDA_INFO"
	.sectionflags	@""
	.align	4


	//----- nvinfo : EIATTR_CUDA_API_VERSION
	.align		4
        /*0000*/ 	.byte	0x04, 0x37
        /*0002*/ 	.short	(.L_57 - .L_56)
.L_56:
        /*0004*/ 	.word	0x00000082


	//----- nvinfo : EIATTR_KPARAM_INFO
	.align		4
.L_57:
        /*0008*/ 	.byte	0x04, 0x17
        /*000a*/ 	.short	(.L_59 - .L_58)
.L_58:
        /*000c*/ 	.word	0x00000000
        /*0010*/ 	.short	0x0003
        /*0012*/ 	.short	0x0018
        /*0014*/ 	.byte	0x00, 0xf0, 0x11, 0x00


	//----- nvinfo : EIATTR_KPARAM_INFO
	.align		4
.L_59:
        /*0018*/ 	.byte	0x04, 0x17
        /*001a*/ 	.short	(.L_61 - .L_60)
.L_60:
        /*001c*/ 	.word	0x00000000
        /*0020*/ 	.short	0x0002
        /*0022*/ 	.short	0x0010
        /*0024*/ 	.byte	0x00, 0xf5, 0x21, 0x00


	//----- nvinfo : EIATTR_KPARAM_INFO
	.align		4
.L_61:
        /*0028*/ 	.byte	0x04, 0x17
        /*002a*/ 	.short	(.L_63 - .L_62)
.L_62:
        /*002c*/ 	.word	0x00000000
        /*0030*/ 	.short	0x0001
        /*0032*/ 	.short	0x0008
        /*0034*/ 	.byte	0x00, 0xf5, 0x21, 0x00


	//----- nvinfo : EIATTR_KPARAM_INFO
	.align		4
.L_63:
        /*0038*/ 	.byte	0x04, 0x17
        /*003a*/ 	.short	(.L_65 - .L_64)
.L_64:
        /*003c*/ 	.word	0x00000000
        /*0040*/ 	.short	0x0000
        /*0042*/ 	.short	0x0000
        /*0044*/ 	.byte	0x00, 0xf5, 0x21, 0x00


	//----- nvinfo : EIATTR_SPARSE_MMA_MASK
	.align		4
.L_65:
        /*0048*/ 	.byte	0x03, 0x50
        /*004a*/ 	.short	0x0000


	//----- nvinfo : EIATTR_MAXREG_COUNT
	.align		4
        /*004c*/ 	.byte	0x03, 0x1b
        /*004e*/ 	.short	0x00ff


	//----- nvinfo : EIATTR_MERCURY_ISA_VERSION
	.align		4
        /*0050*/ 	.byte	0x03, 0x5f
        /*0052*/ 	.short	0x0101


	//----- nvinfo : EIATTR_VRC_CTA_INIT_COUNT
	.align		4
        /*0054*/ 	.byte	0x02, 0x4a
	.zero		1
	.zero		1


	//----- nvinfo : EIATTR_EXIT_INSTR_OFFSETS
	.align		4
        /*0058*/ 	.byte	0x04, 0x1c
        /*005a*/ 	.short	(.L_67 - .L_66)


	//   ....[0]....
.L_66:
        /*005c*/ 	.word	0x00000030


	//   ....[1]....
        /*0060*/ 	.word	0x000006a0


	//   ....[2]....
        /*0064*/ 	.word	0x00000960


	//   ....[3]....
        /*0068*/ 	.word	0x00000b20


	//   ....[4]....
        /*006c*/ 	.word	0x00000cf0


	//----- nvinfo : EIATTR_CBANK_PARAM_SIZE
	.align		4
.L_67:
        /*0070*/ 	.byte	0x03, 0x19
        /*0072*/ 	.short	0x001c


	//----- nvinfo : EIATTR_PARAM_CBANK
	.align		4
        /*0074*/ 	.byte	0x04, 0x0a
        /*0076*/ 	.short	(.L_69 - .L_68)
	.align		4
.L_68:
        /*0078*/ 	.word	index@(.nv.constant0._Z9run64_gpuPdS_S_i)
        /*007c*/ 	.short	0x0380
        /*007e*/ 	.short	0x001c


	//----- nvinfo : EIATTR_SW_WAR
	.align		4
.L_69:
        /*0080*/ 	.byte	0x04, 0x36
        /*0082*/ 	.short	(.L_71 - .L_70)
.L_70:
        /*0084*/ 	.word	0x00000008
.L_71:


//--------------------- .nv.info._Z9run32_gpuPfS_S_i --------------------------
	.section	.nv.info._Z9run32_gpuPfS_S_i,"",@"SHT_CUDA_INFO"
	.sectionflags	@""
	.align	4


	//----- nvinfo : EIATTR_CUDA_API_VERSION
	.align		4
        /*0000*/ 	.byte	0x04, 0x37
        /*0002*/ 	.short	(.L_73 - .L_72)
.L_72:
        /*0004*/ 	.word	0x00000082


	//----- nvinfo : EIATTR_KPARAM_INFO
	.align		4
.L_73:
        /*0008*/ 	.byte	0x04, 0x17
        /*000a*/ 	.short	(.L_75 - .L_74)
.L_74:
        /*000c*/ 	.word	0x00000000
        /*0010*/ 	.short	0x0003
        /*0012*/ 	.short	0x0018
        /*0014*/ 	.byte	0x00, 0xf0, 0x11, 0x00


	//----- nvinfo : EIATTR_KPARAM_INFO
	.align		4
.L_75:
        /*0018*/ 	.byte	0x04, 0x17
        /*001a*/ 	.short	(.L_77 - .L_76)
.L_76:
        /*001c*/ 	.word	0x00000000
        /*0020*/ 	.short	0x0002
        /*0022*/ 	.short	0x0010
        /*0024*/ 	.byte	0x00, 0xf5, 0x21, 0x00


	//----- nvinfo : EIATTR_KPARAM_INFO
	.align		4
.L_77:
        /*0028*/ 	.byte	0x04, 0x17
        /*002a*/ 	.short	(.L_79 - .L_78)
.L_78:
        /*002c*/ 	.word	0x00000000
        /*0030*/ 	.short	0x0001
        /*0032*/ 	.short	0x0008
        /*0034*/ 	.byte	0x00, 0xf5, 0x21, 0x00


	//----- nvinfo : EIATTR_KPARAM_INFO
	.align		4
.L_79:
        /*0038*/ 	.byte	0x04, 0x17
        /*003a*/ 	.short	(.L_81 - .L_80)
.L_80:
        /*003c*/ 	.word	0x00000000
        /*0040*/ 	.short	0x0000
        /*0042*/ 	.short	0x0000
        /*0044*/ 	.byte	0x00, 0xf5, 0x21, 0x00


	//----- nvinfo : EIATTR_SPARSE_MMA_MASK
	.align		4
.L_81:
        /*0048*/ 	.byte	0x03, 0x50
        /*004a*/ 	.short	0x0000


	//----- nvinfo : EIATTR_MAXREG_COUNT
	.align		4
        /*004c*/ 	.byte	0x03, 0x1b
        /*004e*/ 	.short	0x00ff


	//----- nvinfo : EIATTR_MERCURY_ISA_VERSION
	.align		4
        /*0050*/ 	.byte	0x03, 0x5f
        /*0052*/ 	.short	0x0101


	//----- nvinfo : EIATTR_VRC_CTA_INIT_COUNT
	.align		4
        /*0054*/ 	.byte	0x02, 0x4a
	.zero		1
	.zero		1


	//----- nvinfo : EIATTR_EXIT_INSTR_OFFSETS
	.align		4
        /*0058*/ 	.byte	0x04, 0x1c
        /*005a*/ 	.short	(.L_83 - .L_82)


	//   ....[0]....
.L_82:
        /*005c*/ 	.word	0x00000030


	//   ....[1]....
        /*0060*/ 	.word	0x00000690


	//   ....[2]....
        /*0064*/ 	.word	0x00000950


	//   ....[3]....
        /*0068*/ 	.word	0x00000b10


	//   ....[4]....
        /*006c*/ 	.word	0x00000cf0


	//----- nvinfo : EIATTR_CBANK_PARAM_SIZE
	.align		4
.L_83:
        /*0070*/ 	.byte	0x03, 0x19
        /*0072*/ 	.short	0x001c


	//----- nvinfo : EIATTR_PARAM_CBANK
	.align		4
        /*0074*/ 	.byte	0x04, 0x0a
        /*0076*/ 	.short	(.L_85 - .L_84)
	.align		4
.L_84:
        /*0078*/ 	.word	index@(.nv.constant0._Z9run32_gpuPfS_S_i)
        /*007c*/ 	.short	0x0380
        /*007e*/ 	.short	0x001c


	//----- nvinfo : EIATTR_SW_WAR
	.align		4
.L_85:
        /*0080*/ 	.byte	0x04, 0x36
        /*0082*/ 	.short	(.L_87 - .L_86)
.L_86:
        /*0084*/ 	.word	0x00000008
.L_87:


//--------------------- .nv.callgraph             --------------------------
	.section	.nv.callgraph,"",@"SHT_CUDA_CALLGRAPH"
	.align	4
	.sectionentsize	8
	.align		4
        /*0000*/ 	.word	0x00000000
	.align		4
        /*0004*/ 	.word	0xffffffff
	.align		4
        /*0008*/ 	.word	0x00000000
	.align		4
        /*000c*/ 	.word	0xfffffffe
	.align		4
        /*0010*/ 	.word	0x00000000
	.align		4
        /*0014*/ 	.word	0xfffffffd
	.align		4
        /*0018*/ 	.word	0x00000000
	.align		4
        /*001c*/ 	.word	0xfffffffc


//--------------------- .text._Z14run64_parallelPdS_S_i --------------------------
	.section	.text._Z14run64_parallelPdS_S_i,"ax",@progbits
	.align	128
        .global         _Z14run64_parallelPdS_S_i
        .type           _Z14run64_parallelPdS_S_i,@function
        .size           _Z14run64_parallelPdS_S_i,(.L_x_14 - _Z14run64_parallelPdS_S_i)
        .other          _Z14run64_parallelPdS_S_i,@"STO_CUDA_ENTRY STV_DEFAULT"
_Z14run64_parallelPdS_S_i:
.text._Z14run64_parallelPdS_S_i:
[----:B------:R-:W-:Y:S01]  /*0000*/  LDC R1, c[0x0][0x37c] ;  /* 0x0000df00ff017b82 */ /* 0x000fe20000000800 */
[----:B------:R-:W0:Y:S07]  /*0010*/  S2R R0, SR_TID.X ;  /* 0x0000000000007919 */ /* 0x000e2e0000002100 */
[----:B------:R-:W0:Y:S01]  /*0020*/  S2UR UR4, SR_CTAID.X ;  /* 0x00000000000479c3 */ /* 0x000e220000002500 */
[----:B------:R-:W1:Y:S07]  /*0030*/  LDCU UR5, c[0x0][0x398] ;  /* 0x00007300ff0577ac */ /* 0x000e6e0008000800 */
[----:B------:R-:W0:Y:S02]  /*0040*/  LDC R11, c[0x0][0x360] ;  /* 0x0000d800ff0b7b82 */ /* 0x000e240000000800 */
[----:B0-----:R-:W-:-:S05]  /*0050*/  IMAD R11, R11, UR4, R0 ;  /* 0x000000040b0b7c24 */ /* 0x001fca000f8e0200 */
[----:B-1----:R-:W-:-:S13]  /*0060*/  ISETP.GT.AND P0, PT, R11, UR5, PT ;  /* 0x000000050b007c0c */ /* 0x002fda000bf04270 */
[----:B------:R-:W-:Y:S05]  /*0070*/  @!P0 EXIT ;  /* 0x000000000000894d */ /* 0x000fea0003800000 */
[----:B------:R-:W0:Y:S01]  /*0080*/  LDC.64 R2, c[0x0][0x388] ;  /* 0x0000e200ff027b82 */ /* 0x000e220000000a00 */
[----:B------:R-:W1:Y:S07]  /*0090*/  LDCU.64 UR4, c[0x0][0x358] ;  /* 0x00006b00ff0477ac */ /* 0x000e6e0008000a00 */
[----:B------:R-:W2:Y:S08]  /*00a0*/  LDC.64 R4, c[0x0][0x390] ;  /* 0x0000e400ff047b82 */ /* 0x000eb00000000a00 */
[----:B------:R-:W3:Y:S01]  /*00b0*/  LDC.64 R8, c[0x0][0x380] ;  /* 0x0000e000ff087b82 */ /* 0x000ee20000000a00 */
[----:B0-----:R-:W-:-:S06]  /*00c0*/  IMAD.WIDE R2, R11, 0x8, R2 ;  /* 0x000000080b027825 */ /* 0x001fcc00078e0202 */
[----:B-1----:R-:W4:Y:S01]  /*00d0*/  LDG.E.64 R2, desc[UR4][R2.64] ;  /* 0x0000000402027981 */ /* 0x002f22000c1e1b00 */
[----:B--2---:R-:W-:-:S06]  /*00e0*/  IMAD.WIDE R4, R11, 0x8, R4 ;  /* 0x000000080b047825 */ /* 0x004fcc00078e0204 */
[----:B------:R-:W4:Y:S01]  /*00f0*/  LDG.E.64 R4, desc[UR4][R4.64] ;  /* 0x0000000404047981 */ /* 0x000f22000c1e1b00 */
[----:B---3--:R-:W-:Y:S01]  /*0100*/  IMAD.WIDE R8, R11, 0x8, R8 ;  /* 0x000000080b087825 */ /* 0x008fe200078e0208 */
[----:B----4-:R-:W-:-:S07]  /*0110*/  DADD R6, R2, R4 ;  /* 0x0000000002067229 */ /* 0x010fce0000000004 */
[----:B------:R-:W-:Y:S01]  /*0120*/  STG.E.64 desc[UR4][R8.64], R6 ;  /* 0x0000000608007986 */ /* 0x000fe2000c101b04 */
[----:B------:R-:W-:Y:S05]  /*0130*/  EXIT ;  /* 0x000000000000794d */ /* 0x000fea0003800000 */
.L_x_0:
[----:B------:R-:W-:-:S00]  /*0140*/  BRA `(.L_x_0) ;  /* 0xfffffffc00fc7947 */ /* 0x000fc0000383ffff */
[----:B------:R-:W-:-:S00]  /*0150*/  NOP ;  /* 0x0000000000007918 */ /* 0x000fc00000000000 */
        /* <DEDUP_REMOVED lines=10> */
.L_x_14:


//--------------------- .text._Z14run32_parallelPfS_S_i --------------------------
	.section	.text._Z14run32_parallelPfS_S_i,"ax",@progbits
	.align	128
        .global         _Z14run32_parallelPfS_S_i
        .type           _Z14run32_parallelPfS_S_i,@function
        .size           _Z14run32_parallelPfS_S_i,(.L_x_15 - _Z14run32_parallelPfS_S_i)
        .other          _Z14run32_parallelPfS_S_i,@"STO_CUDA_ENTRY STV_DEFAULT"
_Z14run32_parallelPfS_S_i:
.text._Z14run32_parallelPfS_S_i:
        /* <DEDUP_REMOVED lines=13> */
[----:B-1----:R-:W4:Y:S01]  /*00d0*/  LDG.E R2, desc[UR4][R2.64] ;  /* 0x0000000402027981 */ /* 0x002f22000c1e1900 */
[----:B--2---:R-:W-:-:S06]  /*00e0*/  IMAD.WIDE R4, R9, 0x4, R4 ;  /* 0x0000000409047825 */ /* 0x004fcc00078e0204 */
[----:B------:R-:W4:Y:S01]  /*00f0*/  LDG.E R5, desc[UR4][R4.64] ;  /* 0x0000000404057981 */ /* 0x000f22000c1e1900 */
[----:B---3--:R-:W-:-:S04]  /*0100*/  IMAD.WIDE R6, R9, 0x4, R6 ;  /* 0x0000000409067825 */ /* 0x008fc800078e0206 */
[----:B----4-:R-:W-:-:S05]  /*0110*/  FADD R9, R2, R5 ;  /* 0x0000000502097221 */ /* 0x010fca0000000000 */
[----:B------:R-:W-:Y:S01]  /*0120*/  STG.E desc[UR4][R6.64], R9 ;  /* 0x0000000906007986 */ /* 0x000fe2000c101904 */
[----:B------:R-:W-:Y:S05]  /*0130*/  EXIT ;  /* 0x000000000000794d */ /* 0x000fea0003800000 */
.L_x_1:
        /* <DEDUP_REMOVED lines=12> */
.L_x_15:


//--------------------- .text._Z9run64_gpuPdS_S_i --------------------------
	.section	.text._Z9run64_gpuPdS_S_i,"ax",@progbits
	.align	128
        .global         _Z9run64_gpuPdS_S_i
        .type           _Z9run64_gpuPdS_S_i,@function
        .size           _Z9run64_gpuPdS_S_i,(.L_x_16 - _Z9run64_gpuPdS_S_i)
        .other          _Z9run64_gpuPdS_S_i,@"STO_CUDA_ENTRY STV_DEFAULT"
_Z9run64_gpuPdS_S_i:
.text._Z9run64_gpuPdS_S_i:
[----:B------:R-:W-:Y:S01]  /*0000*/  LDC R1, c[0x0][0x37c] ;  /* 0x0000df00ff017b82 */ /* 0x000fe20000000800 */
[----:B------:R-:W0:Y:S02]  /*0010*/  LDCU UR10, c[0x0][0x398] ;  /* 0x00007300ff0a77ac */ /* 0x000e240008000800 */
[----:B0-----:R-:W-:-:S13]  /*0020*/  ISETP.NE.AND P0, PT, RZ, UR10, PT ;  /* 0x0000000aff007c0c */ /* 0x001fda000bf05270 */
[----:B------:R-:W-:Y:S05]  /*0030*/  @!P0 EXIT ;  /* 0x000000000000894d */ /* 0x000fea0003800000 */
[----:B------:R-:W-:Y:S01]  /*0040*/  UISETP.GE.U32.AND UP0, UPT, UR10, 0x10, UPT ;  /* 0x000000100a00788c */ /* 0x000fe2000bf06070 */
[----:B------:R-:W-:Y:S01]  /*0050*/  IMAD.MOV.U32 R0, RZ, RZ, RZ ;  /* 0x000000ffff007224 */ /* 0x000fe200078e00ff */
[----:B------:R-:W-:Y:S01]  /*0060*/  ULOP3.LUT UR11, UR10, 0xf, URZ, 0xc0, !UPT ;  /* 0x0000000f0a0b7892 */ /* 0x000fe2000f8ec0ff */
[----:B------:R-:W0:Y:S05]  /*0070*/  LDCU.64 UR18, c[0x0][0x358] ;  /* 0x00006b00ff1277ac */ /* 0x000e2a0008000a00 */
[----:B------:R-:W-:Y:S01]  /*0080*/  ISETP.NE.AND P0, PT, RZ, UR11, PT ;  /* 0x0000000bff007c0c */ /* 0x000fe2000bf05270 */
[----:B------:R-:W-:-:S12]  /*0090*/  BRA.U !UP0, `(.L_x_2) ;  /* 0x0000000508807547 */ /* 0x000fd8000b800000 */
[----:B------:R-:W1:Y:S01]  /*00a0*/  LDCU.128 UR12, c[0x0][0x380] ;  /* 0x00007000ff0c77ac */ /* 0x000e620008000c00 */
[----:B------:R-:W2:Y:S01]  /*00b0*/  LDCU.64 UR6, c[0x0][0x390] ;  /* 0x00007200ff0677ac */ /* 0x000ea20008000a00 */
[----:B------:R-:W-:-:S06]  /*00c0*/  ULOP3.LUT UR16, UR10, 0xfffffff0, URZ, 0xc0, !UPT ;  /* 0xfffffff00a107892 */ /* 0x000fcc000f8ec0ff */
[----:B------:R-:W-:Y:S01]  /*00d0*/  IMAD.U32 R0, RZ, RZ, UR16 ;  /* 0x00000010ff007e24 */ /* 0x000fe2000f8e00ff */
[----:B-1----:R-:W-:Y:S02]  /*00e0*/  UIADD3 UR8, UP0, UPT, UR14, 0x40, URZ ;  /* 0x000000400e087890 */ /* 0x002fe4000ff1e0ff */
[----:B------:R-:W-:Y:S02]  /*00f0*/  UIADD3 UR4, UP2, UPT, UR12, 0x40, URZ ;  /* 0x000000400c047890 */ /* 0x000fe4000ff5e0ff */
[----:B--2---:R-:W-:Y:S02]  /*0100*/  UIADD3 UR6, UP1, UPT, UR6, 0x40, URZ ;  /* 0x0000004006067890 */ /* 0x004fe4000ff3e0ff */
[----:B------:R-:W-:Y:S01]  /*0110*/  UIADD3.X UR9, UPT, UPT, URZ, UR15, URZ, UP0, !UPT ;  /* 0x0000000fff097290 */ /* 0x000fe200087fe4ff */
[----:B------:R-:W-:Y:S01]  /*0120*/  MOV R16, UR8 ;  /* 0x0000000800107c02 */ /* 0x000fe20008000f00 */
[----:B------:R-:W-:Y:S01]  /*0130*/  UIADD3.X UR5, UPT, UPT, URZ, UR13, URZ, UP2, !UPT ;  /* 0x0000000dff057290 */ /* 0x000fe200097fe4ff */
[----:B------:R-:W-:Y:S01]  /*0140*/  MOV R10, UR4 ;  /* 0x00000004000a7c02 */ /* 0x000fe20008000f00 */
[----:B------:R-:W-:Y:S01]  /*0150*/  UIADD3.X UR7, UPT, UPT, URZ, UR7, URZ, UP1, !UPT ;  /* 0x00000007ff077290 */ /* 0x000fe20008ffe4ff */
[----:B------:R-:W-:Y:S01]  /*0160*/  IMAD.U32 R8, RZ, RZ, UR6 ;  /* 0x00000006ff087e24 */ /* 0x000fe2000f8e00ff */
[----:B------:R-:W-:Y:S01]  /*0170*/  UIADD3 UR12, UPT, UPT, -UR16, URZ, URZ ;  /* 0x000000ff100c7290 */ /* 0x000fe2000fffe1ff */
[----:B------:R-:W-:-:S02]  /*0180*/  IMAD.U32 R17, RZ, RZ, UR9 ;  /* 0x00000009ff117e24 */ /* 0x000fc4000f8e00ff */
[----:B------:R-:W-:Y:S01]  /*0190*/  IMAD.U32 R11, RZ, RZ, UR5 ;  /* 0x00000005ff0b7e24 */ /* 0x000fe2000f8e00ff */
[----:B------:R-:W-:-:S08]  /*01a0*/  MOV R9, UR7 ;  /* 0x0000000700097c02 */ /* 0x000fd00008000f00 */
.L_x_3:
[----:B------:R-:W-:Y:S01]  /*01b0*/  MOV R4, R16 ;  /* 0x0000001000047202 */ /* 0x000fe20000000f00 */
[----:B------:R-:W-:Y:S01]  /*01c0*/  IMAD.MOV.U32 R5, RZ, RZ, R17 ;  /* 0x000000ffff057224 */ /* 0x000fe200078e0011 */
[----:B------:R-:W-:Y:S01]  /*01d0*/  MOV R2, R8 ;  /* 0x0000000800027202 */ /* 0x000fe20000000f00 */
[----:B------:R-:W-:-:S03]  /*01e0*/  IMAD.MOV.U32 R3, RZ, RZ, R9 ;  /* 0x000000ffff037224 */ /* 0x000fc600078e0009 */
[----:B0-2---:R-:W2:Y:S04]  /*01f0*/  LDG.E.64 R6, desc[UR18][R4.64+-0x40] ;  /* 0xffffc01204067981 */ /* 0x005ea8000c1e1b00 */
[----:B------:R-:W2:Y:S02]  /*0200*/  LDG.E.64 R8, desc[UR18][R2.64+-0x40] ;  /* 0xffffc01202087981 */ /* 0x000ea4000c1e1b00 */
[----:B--2---:R-:W-:Y:S01]  /*0210*/  DADD R8, R6, R8 ;  /* 0x0000000006087229 */ /* 0x004fe20000000008 */
[----:B------:R-:W-:Y:S01]  /*0220*/  MOV R6, R10 ;  /* 0x0000000a00067202 */ /* 0x000fe20000000f00 */
[----:B------:R-:W-:-:S05]  /*0230*/  IMAD.MOV.U32 R7, RZ, RZ, R11 ;  /* 0x000000ffff077224 */ /* 0x000fca00078e000b */
[----:B------:R0:W-:Y:S04]  /*0240*/  STG.E.64 desc[UR18][R6.64+-0x40], R8 ;  /* 0xffffc00806007986 */ /* 0x0001e8000c101b12 */
[----:B------:R-:W2:Y:S04]  /*0250*/  LDG.E.64 R10, desc[UR18][R4.64+-0x38] ;  /* 0xffffc812040a7981 */ /* 0x000ea8000c1e1b00 */
[----:B------:R-:W2:Y:S02]  /*0260*/  LDG.E.64 R12, desc[UR18][R2.64+-0x38] ;  /* 0xffffc812020c7981 */ /* 0x000ea4000c1e1b00 */
[----:B--2---:R-:W-:-:S07]  /*0270*/  DADD R10, R10, R12 ;  /* 0x000000000a0a7229 */ /* 0x004fce000000000c */
[----:B------:R1:W-:Y:S04]  /*0280*/  STG.E.64 desc[UR18][R6.64+-0x38], R10 ;  /* 0xffffc80a06007986 */ /* 0x0003e8000c101b12 */
[----:B------:R-:W2:Y:S04]  /*0290*/  LDG.E.64 R12, desc[UR18][R4.64+-0x30] ;  /* 0xffffd012040c7981 */ /* 0x000ea8000c1e1b00 */
[----:B------:R-:W2:Y:S02]  /*02a0*/  LDG.E.64 R14, desc[UR18][R2.64+-0x30] ;  /* 0xffffd012020e7981 */ /* 0x000ea4000c1e1b00 */
[----:B--2---:R-:W-:-:S07]  /*02b0*/  DADD R12, R12, R14 ;  /* 0x000000000c0c7229 */ /* 0x004fce000000000e */
[----:B------:R2:W-:Y:S04]  /*02c0*/  STG.E.64 desc[UR18][R6.64+-0x30], R12 ;  /* 0xffffd00c06007986 */ /* 0x0005e8000c101b12 */
[----:B------:R-:W3:Y:S04]  /*02d0*/  LDG.E.64 R14, desc[UR18][R4.64+-0x28] ;  /* 0xffffd812040e7981 */ /* 0x000ee8000c1e1b00 */
[----:B------:R-:W3:Y:S02]  /*02e0*/  LDG.E.64 R16, desc[UR18][R2.64+-0x28] ;  /* 0xffffd81202107981 */ /* 0x000ee4000c1e1b00 */
[----:B---3--:R-:W-:-:S07]  /*02f0*/  DADD R14, R14, R16 ;  /* 0x000000000e0e7229 */ /* 0x008fce0000000010 */
[----:B------:R3:W-:Y:S04]  /*0300*/  STG.E.64 desc[UR18][R6.64+-0x28], R14 ;  /* 0xffffd80e06007986 */ /* 0x0007e8000c101b12 */
[----:B0-----:R-:W4:Y:S04]  /*0310*/  LDG.E.64 R8, desc[UR18][R4.64+-0x20] ;  /* 0xffffe01204087981 */ /* 0x001f28000c1e1b00 */
[----:B------:R-:W4:Y:S02]  /*0320*/  LDG.E.64 R16, desc[UR18][R2.64+-0x20] ;  /* 0xffffe01202107981 */ /* 0x000f24000c1e1b00 */
[----:B----4-:R-:W-:-:S07]  /*0330*/  DADD R8, R8, R16 ;  /* 0x0000000008087229 */ /* 0x010fce0000000010 */
[----:B------:R0:W-:Y:S04]  /*0340*/  STG.E.64 desc[UR18][R6.64+-0x20], R8 ;  /* 0xffffe00806007986 */ /* 0x0001e8000c101b12 */
[----:B-1----:R-:W4:Y:S04]  /*0350*/  LDG.E.64 R10, desc[UR18][R4.64+-0x18] ;  /* 0xffffe812040a7981 */ /* 0x002f28000c1e1b00 */
[----:B------:R-:W4:Y:S02]  /*0360*/  LDG.E.64 R16, desc[UR18][R2.64+-0x18] ;  /* 0xffffe81202107981 */ /* 0x000f24000c1e1b00 */
[----:B----4-:R-:W-:-:S07]  /*0370*/  DADD R10, R10, R16 ;  /* 0x000000000a0a7229 */ /* 0x010fce0000000010 */
[----:B------:R1:W-:Y:S04]  /*0380*/  STG.E.64 desc[UR18][R6.64+-0x18], R10 ;  /* 0xffffe80a06007986 */ /* 0x0003e8000c101b12 */
[----:B--2---:R-:W2:Y:S04]  /*0390*/  LDG.E.64 R12, desc[UR18][R4.64+-0x10] ;  /* 0xfffff012040c7981 */ /* 0x004ea8000c1e1b00 */
[----:B------:R-:W2:Y:S02]  /*03a0*/  LDG.E.64 R16, desc[UR18][R2.64+-0x10] ;  /* 0xfffff01202107981 */ /* 0x000ea4000c1e1b00 */
[----:B--2---:R-:W-:-:S07]  /*03b0*/  DADD R12, R12, R16 ;  /* 0x000000000c0c7229 */ /* 0x004fce0000000010 */
[----:B------:R2:W-:Y:S04]  /*03c0*/  STG.E.64 desc[UR18][R6.64+-0x10], R12 ;  /* 0xfffff00c06007986 */ /* 0x0005e8000c101b12 */
[----:B---3--:R-:W3:Y:S04]  /*03d0*/  LDG.E.64 R14, desc[UR18][R4.64+-0x8] ;  /* 0xfffff812040e7981 */ /* 0x008ee8000c1e1b00 */
        /* <DEDUP_REMOVED lines=32> */
[----:B------:R-:W3:Y:S01]  /*05e0*/  LDG.E.64 R16, desc[UR18][R2.64+0x38] ;  /* 0x0000381202107981 */ /* 0x000ee2000c1e1b00 */
[----:B------:R-:W-:Y:S01]  /*05f0*/  UIADD3 UR12, UPT, UPT, UR12, 0x10, URZ ;  /* 0x000000100c0c7890 */ /* 0x000fe2000fffe0ff */
[----:B0-----:R-:W-:-:S02]  /*0600*/  IADD3 R8, P2, PT, R2, 0x80, RZ ;  /* 0x0000008002087810 */ /* 0x001fc40007f5e0ff */
[----:B-1----:R-:W-:Y:S01]  /*0610*/  IADD3 R10, P3, PT, R6, 0x80, RZ ;  /* 0x00000080060a7810 */ /* 0x002fe20007f7e0ff */
[----:B------:R-:W-:Y:S02]  /*0620*/  UISETP.NE.AND UP0, UPT, UR12, URZ, UPT ;  /* 0x000000ff0c00728c */ /* 0x000fe4000bf05270 */
[----:B------:R-:W-:Y:S01]  /*0630*/  IMAD.X R9, RZ, RZ, R3, P2 ;  /* 0x000000ffff097224 */ /* 0x000fe200010e0603 */
[----:B------:R-:W-:Y:S01]  /*0640*/  IADD3.X R11, PT, PT, RZ, R7, RZ, P3, !PT ;  /* 0x00000007ff0b7210 */ /* 0x000fe20001ffe4ff */
[----:B---3--:R-:W-:Y:S01]  /*0650*/  DADD R14, R14, R16 ;  /* 0x000000000e0e7229 */ /* 0x008fe20000000010 */
[----:B------:R-:W-:-:S04]  /*0660*/  IADD3 R16, P1, PT, R4, 0x80, RZ ;  /* 0x0000008004107810 */ /* 0x000fc80007f3e0ff */
[----:B------:R-:W-:Y:S02]  /*0670*/  IADD3.X R17, PT, PT, RZ, R5, RZ, P1, !PT ;  /* 0x00000005ff117210 */ /* 0x000fe40000ffe4ff */
[----:B------:R2:W-:Y:S01]  /*0680*/  STG.E.64 desc[UR18][R6.64+0x38], R14 ;  /* 0x0000380e06007986 */ /* 0x0005e2000c101b12 */
[----:B------:R-:W-:Y:S06]  /*0690*/  BRA.U UP0, `(.L_x_3) ;  /* 0xfffffff900c47547 */ /* 0x000fec000b83ffff */
.L_x_2:
[----:B0-----:R-:W-:Y:S05]  /*06a0*/  @!P0 EXIT ;  /* 0x000000000000894d */ /* 0x001fea0003800000 */
[----:B------:R-:W-:Y:S02]  /*06b0*/  UISETP.GE.U32.AND UP0, UPT, UR11, 0x8, UPT ;  /* 0x000000080b00788c */ /* 0x000fe4000bf06070 */
[----:B------:R-:W-:-:S06]  /*06c0*/  ULOP3.LUT UR5, UR10, 0x7, URZ, 0xc0, !UPT ;  /* 0x000000070a057892 */ /* 0x000fcc000f8ec0ff */
[----:B------:R-:W-:Y:S01]  /*06d0*/  ISETP.NE.AND P0, PT, RZ, UR5, PT ;  /* 0x00000005ff007c0c */ /* 0x000fe2000bf05270 */
[----:B------:R-:W-:-:S12]  /*06e0*/  BRA.U !UP0, `(.L_x_4) ;  /* 0x00000001089c7547 */ /* 0x000fd8000b800000 */
[----:B------:R-:W0:Y:S08]  /*06f0*/  LDC.64 R4, c[0x0][0x388] ;  /* 0x0000e200ff047b82 */ /* 0x000e300000000a00 */
[----:B------:R-:W1:Y:S08]  /*0700*/  LDC.64 R2, c[0x0][0x390] ;  /* 0x0000e400ff027b82 */ /* 0x000e700000000a00 */
[----:B------:R-:W3:Y:S01]  /*0710*/  LDC.64 R10, c[0x0][0x380] ;  /* 0x0000e000ff0a7b82 */ /* 0x000ee20000000a00 */
[----:B0-----:R-:W-:-:S05]  /*0720*/  IMAD.WIDE.U32 R4, R0, 0x8, R4 ;  /* 0x0000000800047825 */ /* 0x001fca00078e0004 */
[----:B--2---:R-:W2:Y:S01]  /*0730*/  LDG.E.64 R6, desc[UR18][R4.64] ;  /* 0x0000001204067981 */ /* 0x004ea2000c1e1b00 */
[----:B-1----:R-:W-:-:S05]  /*0740*/  IMAD.WIDE.U32 R2, R0, 0x8, R2 ;  /* 0x0000000800027825 */ /* 0x002fca00078e0002 */
[----:B------:R-:W2:Y:S02]  /*0750*/  LDG.E.64 R8, desc[UR18][R2.64] ;  /* 0x0000001202087981 */ /* 0x000ea4000c1e1b00 */
[----:B--2---:R-:W-:Y:S01]  /*0760*/  DADD R8, R6, R8 ;  /* 0x0000000006087229 */ /* 0x004fe20000000008 */
[----:B---3--:R-:W-:-:S06]  /*0770*/  IMAD.WIDE.U32 R6, R0, 0x8, R10 ;  /* 0x0000000800067825 */ /* 0x008fcc00078e000a */
        /* <DEDUP_REMOVED lines=25> */
[----:B---3--:R-:W2:Y:S04]  /*0910*/  LDG.E.64 R14, desc[UR18][R4.64+0x38] ;  /* 0x00003812040e7981 */ /* 0x008ea8000c1e1b00 */
[----:B------:R-:W2:Y:S01]  /*0920*/  LDG.E.64 R16, desc[UR18][R2.64+0x38] ;  /* 0x0000381202107981 */ /* 0x000ea2000c1e1b00 */
[----:B------:R-:W-:Y:S01]  /*0930*/  VIADD R0, R0, 0x8 ;  /* 0x0000000800007836 */ /* 0x000fe20000000000 */
[----:B--2---:R-:W-:-:S07]  /*0940*/  DADD R14, R14, R16 ;  /* 0x000000000e0e7229 */ /* 0x004fce0000000010 */
[----:B------:R0:W-:Y:S04]  /*0950*/  STG.E.64 desc[UR18][R6.64+0x38], R14 ;  /* 0x0000380e06007986 */ /* 0x0001e8000c101b12 */
.L_x_4:
[----:B------:R-:W-:Y:S05]  /*0960*/  @!P0 EXIT ;  /* 0x000000000000894d */ /* 0x000fea0003800000 */
[----:B------:R-:W-:Y:S02]  /*0970*/  UISETP.GE.U32.AND UP0, UPT, UR5, 0x4, UPT ;  /* 0x000000040500788c */ /* 0x000fe4000bf06070 */
[----:B------:R-:W-:-:S06]  /*0980*/  ULOP3.LUT UR4, UR10, 0x3, URZ, 0xc0, !UPT ;  /* 0x000000030a047892 */ /* 0x000fcc000f8ec0ff */
[----:B------:R-:W-:Y:S01]  /*0990*/  ISETP.NE.AND P0, PT, RZ, UR4, PT ;  /* 0x00000004ff007c0c */ /* 0x000fe2000bf05270 */
[----:B------:R-:W-:-:S12]  /*09a0*/  BRA.U !UP0, `(.L_x_5) ;  /* 0x00000001085c7547 */ /* 0x000fd8000b800000 */
[----:B------:R-:W1:Y:S08]  /*09b0*/  LDC.64 R4, c[0x0][0x388] ;  /* 0x0000e200ff047b82 */ /* 0x000e700000000a00 */
[----:B------:R-:W3:Y:S08]  /*09c0*/  LDC.64 R2, c[0x0][0x390] ;  /* 0x0000e400ff027b82 */ /* 0x000ef00000000a00 */
[----:B0-----:R-:W0:Y:S01]  /*09d0*/  LDC.64 R10, c[0x0][0x380] ;  /* 0x0000e000ff0a7b82 */ /* 0x001e220000000a00 */
[----:B-1----:R-:W-:-:S05]  /*09e0*/  IMAD.WIDE.U32 R4, R0, 0x8, R4 ;  /* 0x0000000800047825 */ /* 0x002fca00078e0004 */
[----:B--2---:R-:W2:Y:S01]  /*09f0*/  LDG.E.64 R6, desc[UR18][R4.64] ;  /* 0x0000001204067981 */ /* 0x004ea2000c1e1b00 */
[----:B---3--:R-:W-:-:S05]  /*0a00*/  IMAD.WIDE.U32 R2, R0, 0x8, R2 ;  /* 0x0000000800027825 */ /* 0x008fca00078e0002 */
[----:B------:R-:W2:Y:S01]  /*0a10*/  LDG.E.64 R8, desc[UR18][R2.64] ;  /* 0x0000001202087981 */ /* 0x000ea2000c1e1b00 */
[----:B0-----:R-:W-:Y:S01]  /*0a20*/  IMAD.WIDE.U32 R16, R0, 0x8, R10 ;  /* 0x0000000800107825 */ /* 0x001fe200078e000a */
[----:B--2---:R-:W-:-:S07]  /*0a30*/  DADD R6, R6, R8 ;  /* 0x0000000006067229 */ /* 0x004fce0000000008 */
        /* <DEDUP_REMOVED lines=9> */
[----:B------:R-:W2:Y:S04]  /*0ad0*/  LDG.E.64 R12, desc[UR18][R4.64+0x18] ;  /* 0x00001812040c7981 */ /* 0x000ea8000c1e1b00 */
[----:B------:R-:W2:Y:S01]  /*0ae0*/  LDG.E.64 R14, desc[UR18][R2.64+0x18] ;  /* 0x00001812020e7981 */ /* 0x000ea2000c1e1b00 */
[----:B------:R-:W-:Y:S01]  /*0af0*/  IADD3 R0, PT, PT, R0, 0x4, RZ ;  /* 0x0000000400007810 */ /* 0x000fe20007ffe0ff */
[----:B--2---:R-:W-:-:S07]  /*0b00*/  DADD R12, R12, R14 ;  /* 0x000000000c0c7229 */ /* 0x004fce000000000e */
[----:B------:R1:W-:Y:S04]  /*0b10*/  STG.E.64 desc[UR18][R16.64+0x18], R12 ;  /* 0x0000180c10007986 */ /* 0x0003e8000c101b12 */
.L_x_5:
[----:B------:R-:W-:Y:S05]  /*0b20*/  @!P0 EXIT ;  /* 0x000000000000894d */ /* 0x000fea0003800000 */
[----:B------:R-:W3:Y:S01]  /*0b30*/  LDC.64 R2, c[0x0][0x380] ;  /* 0x0000e000ff027b82 */ /* 0x000ee20000000a00 */
[----:B------:R-:W-:-:S07]  /*0b40*/  UIADD3 UR4, UPT, UPT, -UR4, URZ, URZ ;  /* 0x000000ff04047290 */ /* 0x000fce000fffe1ff */
[----:B------:R-:W4:Y:S08]  /*0b50*/  LDC.64 R4, c[0x0][0x390] ;  /* 0x0000e400ff047b82 */ /* 0x000f300000000a00 */
[----:B012---:R-:W0:Y:S01]  /*0b60*/  LDC.64 R6, c[0x0][0x388] ;  /* 0x0000e200ff067b82 */ /* 0x007e220000000a00 */
[----:B---3--:R-:W-:-:S04]  /*0b70*/  IMAD.WIDE.U32 R2, R0, 0x8, R2 ;  /* 0x0000000800027825 */ /* 0x008fc800078e0002 */
[----:B------:R-:W-:Y:S01]  /*0b80*/  IMAD.MOV.U32 R8, RZ, RZ, R2 ;  /* 0x000000ffff087224 */ /* 0x000fe200078e0002 */
[----:B------:R-:W-:Y:S01]  /*0b90*/  MOV R11, R3 ;  /* 0x00000003000b7202 */ /* 0x000fe20000000f00 */
[----:B----4-:R-:W-:-:S05]  /*0ba0*/  IMAD.WIDE.U32 R4, R0, 0x8, R4 ;  /* 0x0000000800047825 */ /* 0x010fca00078e0004 */
[----:B------:R-:W-:Y:S01]  /*0bb0*/  MOV R9, R5 ;  /* 0x0000000500097202 */ /* 0x000fe20000000f00 */
[----:B0-----:R-:W-:-:S04]  /*0bc0*/  IMAD.WIDE.U32 R6, R0, 0x8, R6 ;  /* 0x0000000800067825 */ /* 0x001fc800078e0006 */
[----:B------:R-:W-:-:S07]  /*0bd0*/  IMAD.MOV.U32 R0, RZ, RZ, R4 ;  /* 0x000000ffff007224 */ /* 0x000fce00078e0004 */
.L_x_6:
[----:B0-----:R-:W-:Y:S01]  /*0be0*/  IMAD.MOV.U32 R4, RZ, RZ, R0 ;  /* 0x000000ffff047224 */ /* 0x001fe200078e0000 */
[----:B------:R-:W-:Y:S01]  /*0bf0*/  MOV R5, R9 ;  /* 0x0000000900057202 */ /* 0x000fe20000000f00 */
[----:B------:R0:W2:Y:S05]  /*0c00*/  LDG.E.64 R2, desc[UR18][R6.64] ;  /* 0x0000001206027981 */ /* 0x0000aa000c1e1b00 */
[----:B------:R-:W2:Y:S01]  /*0c10*/  LDG.E.64 R4, desc[UR18][R4.64] ;  /* 0x0000001204047981 */ /* 0x000ea2000c1e1b00 */
[----:B------:R-:W-:Y:S01]  /*0c20*/  UIADD3 UR4, UPT, UPT, UR4, 0x1, URZ ;  /* 0x0000000104047890 */ /* 0x000fe2000fffe0ff */
[----:B------:R-:W-:-:S03]  /*0c30*/  IADD3 R0, P1, PT, R0, 0x8, RZ ;  /* 0x0000000800007810 */ /* 0x000fc60007f3e0ff */
[----:B------:R-:W-:Y:S01]  /*0c40*/  UISETP.NE.AND UP0, UPT, UR4, URZ, UPT ;  /* 0x000000ff0400728c */ /* 0x000fe2000bf05270 */
[----:B0-----:R-:W-:Y:S02]  /*0c50*/  IADD3 R6, P2, PT, R6, 0x8, RZ ;  /* 0x0000000806067810 */ /* 0x001fe40007f5e0ff */
[----:B------:R-:W-:Y:S02]  /*0c60*/  IADD3.X R9, PT, PT, RZ, R9, RZ, P1, !PT ;  /* 0x00000009ff097210 */ /* 0x000fe40000ffe4ff */
[----:B------:R-:W-:Y:S01]  /*0c70*/  IADD3.X R7, PT, PT, RZ, R7, RZ, P2, !PT ;  /* 0x00000007ff077210 */ /* 0x000fe200017fe4ff */
[----:B--2---:R-:W-:Y:S01]  /*0c80*/  DADD R2, R2, R4 ;  /* 0x0000000002027229 */ /* 0x004fe20000000004 */
[----:B------:R-:W-:Y:S01]  /*0c90*/  IMAD.MOV.U32 R4, RZ, RZ, R8 ;  /* 0x000000ffff047224 */ /* 0x000fe200078e0008 */
[----:B------:R-:W-:Y:S02]  /*0ca0*/  MOV R5, R11 ;  /* 0x0000000b00057202 */ /* 0x000fe40000000f00 */
[----:B------:R-:W-:-:S03]  /*0cb0*/  IADD3 R8, P0, PT, R8, 0x8, RZ ;  /* 0x0000000808087810 */ /* 0x000fc60007f1e0ff */
[----:B------:R0:W-:Y:S02]  /*0cc0*/  STG.E.64 desc[UR18][R4.64], R2 ;  /* 0x0000000204007986 */ /* 0x0001e4000c101b12 */
[----:B------:R-:W-:Y:S01]  /*0cd0*/  IMAD.X R11, RZ, RZ, R11, P0 ;  /* 0x000000ffff0b7224 */ /* 0x000fe200000e060b */
[----:B------:R-:W-:Y:S07]  /*0ce0*/  BRA.U UP0, `(.L_x_6) ;  /* 0xfffffffd00bc7547 */ /* 0x000fee000b83ffff */
[----:B------:R-:W-:Y:S05]  /*0cf0*/  EXIT ;  /* 0x000000000000794d */ /* 0x000fea0003800000 */
.L_x_7:
        /* <DEDUP_REMOVED lines=16> */
.L_x_16:


//--------------------- .text._Z9run32_gpuPfS_S_i --------------------------
	.section	.text._Z9run32_gpuPfS_S_i,"ax",@progbits
	.align	128
        .global         _Z9run32_gpuPfS_S_i
        .type           _Z9run32_gpuPfS_S_i,@function
        .size           _Z9run32_gpuPfS_S_i,(.L_x_17 - _Z9run32_gpuPfS_S_i)
        .other          _Z9run32_gpuPfS_S_i,@"STO_CUDA_ENTRY STV_DEFAULT"
_Z9run32_gpuPfS_S_i:
.text._Z9run32_gpuPfS_S_i:
[----:B------:R-:W-:Y:S01]  /*0000*/  LDC R1, c[0x0][0x37c] ;  /* 0x0000df00ff017b82 */ /* 0x000fe20000000800 */
[----:B------:R-:W0:Y:S02]  /*0010*/  LDCU UR10, c[0x0][0x398] ;  /* 0x00007300ff0a77ac */ /* 0x000e240008000800 */
[----:B0-----:R-:W-:-:S13]  /*0020*/  ISETP.NE.AND P0, PT, RZ, UR10, PT ;  /* 0x0000000aff007c0c */ /* 0x001fda000bf05270 */
[----:B------:R-:W-:Y:S05]  /*0030*/  @!P0 EXIT ;  /* 0x000000000000894d */ /* 0x000fea0003800000 */
[----:B------:R-:W-:Y:S01]  /*0040*/  UISETP.GE.U32.AND UP0, UPT, UR10, 0x10, UPT ;  /* 0x000000100a00788c */ /* 0x000fe2000bf06070 */
[----:B------:R-:W-:Y:S01]  /*0050*/  HFMA2 R0, -RZ, RZ, 0, 0 ;  /* 0x00000000ff007431 */ /* 0x000fe200000001ff */
[----:B------:R-:W-:Y:S01]  /*0060*/  ULOP3.LUT UR11, UR10, 0xf, URZ, 0xc0, !UPT ;  /* 0x0000000f0a0b7892 */ /* 0x000fe2000f8ec0ff */
[----:B------:R-:W0:Y:S05]  /*0070*/  LDCU.64 UR18, c[0x0][0x358] ;  /* 0x00006b00ff1277ac */ /* 0x000e2a0008000a00 */
[----:B------:R-:W-:Y:S01]  /*0080*/  ISETP.NE.AND P0, PT, RZ, UR11, PT ;  /* 0x0000000bff007c0c */ /* 0x000fe2000bf05270 */
[----:B------:R-:W-:-:S12]  /*0090*/  BRA.U !UP0, `(.L_x_8) ;  /* 0x00000005087c7547 */ /* 0x000fd8000b800000 */
[----:B------:R-:W1:Y:S01]  /*00a0*/  LDCU.128 UR12, c[0x0][0x380] ;  /* 0x00007000ff0c77ac */ /* 0x000e620008000c00 */
[----:B------:R-:W2:Y:S01]  /*00b0*/  LDCU.64 UR6, c[0x0][0x390] ;  /* 0x00007200ff0677ac */ /* 0x000ea20008000a00 */
[----:B------:R-:W-:-:S06]  /*00c0*/  ULOP3.LUT UR16, UR10, 0xfffffff0, URZ, 0xc0, !UPT ;  /* 0xfffffff00a107892 */ /* 0x000fcc000f8ec0ff */
[----:B------:R-:W-:Y:S01]  /*00d0*/  MOV R0, UR16 ;  /* 0x0000001000007c02 */ /* 0x000fe20008000f00 */
        /* <DEDUP_REMOVED lines=8> */
[----:B------:R-:W-:Y:S01]  /*0160*/  MOV R9, UR6 ;  /* 0x0000000600097c02 */ /* 0x000fe20008000f00 */
[----:B------:R-:W-:Y:S01]  /*0170*/  UIADD3 UR12, UPT, UPT, -UR16, URZ, URZ ;  /* 0x000000ff100c7290 */ /* 0x000fe2000fffe1ff */
[----:B------:R-:W-:-:S02]  /*0180*/  MOV R5, UR9 ;  /* 0x0000000900057c02 */ /* 0x000fc40008000f00 */
[----:B------:R-:W-:Y:S02]  /*0190*/  MOV R11, UR5 ;  /* 0x00000005000b7c02 */ /* 0x000fe40008000f00 */
[----:B------:R-:W-:-:S07]  /*01a0*/  MOV R10, UR7 ;  /* 0x00000007000a7c02 */ /* 0x000fce0008000f00 */
.L_x_9:
[----:B------:R-:W-:Y:S02]  /*01b0*/  MOV R4, R12 ;  /* 0x0000000c00047202 */ /* 0x000fe40000000f00 */
[----:B------:R-:W-:Y:S02]  /*01c0*/  MOV R2, R9 ;  /* 0x0000000900027202 */ /* 0x000fe40000000f00 */
[----:B------:R-:W-:Y:S01]  /*01d0*/  MOV R3, R10 ;  /* 0x0000000a00037202 */ /* 0x000fe20000000f00 */
[----:B0-2---:R-:W2:Y:S04]  /*01e0*/  LDG.E R6, desc[UR18][R4.64+-0x20] ;  /* 0xffffe01204067981 */ /* 0x005ea8000c1e1900 */
[----:B------:R-:W2:Y:S02]  /*01f0*/  LDG.E R7, desc[UR18][R2.64+-0x20] ;  /* 0xffffe01202077981 */ /* 0x000ea4000c1e1900 */
[----:B--2---:R-:W-:Y:S01]  /*0200*/  FADD R9, R6, R7 ;  /* 0x0000000706097221 */ /* 0x004fe20000000000 */
[----:B------:R-:W-:-:S02]  /*0210*/  MOV R6, R8 ;  /* 0x0000000800067202 */ /* 0x000fc40000000f00 */
[----:B------:R-:W-:-:S05]  /*0220*/  MOV R7, R11 ;  /* 0x0000000b00077202 */ /* 0x000fca0000000f00 */
[----:B------:R0:W-:Y:S04]  /*0230*/  STG.E desc[UR18][R6.64+-0x20], R9 ;  /* 0xffffe00906007986 */ /* 0x0001e8000c101912 */
[----:B------:R-:W2:Y:S04]  /*0240*/  LDG.E R8, desc[UR18][R4.64+-0x1c] ;  /* 0xffffe41204087981 */ /* 0x000ea8000c1e1900 */
[----:B------:R-:W2:Y:S02]  /*0250*/  LDG.E R11, desc[UR18][R2.64+-0x1c] ;  /* 0xffffe412020b7981 */ /* 0x000ea4000c1e1900 */
[----:B--2---:R-:W-:-:S05]  /*0260*/  FADD R11, R8, R11 ;  /* 0x0000000b080b7221 */ /* 0x004fca0000000000 */
[----:B------:R1:W-:Y:S04]  /*0270*/  STG.E desc[UR18][R6.64+-0x1c], R11 ;  /* 0xffffe40b06007986 */ /* 0x0003e8000c101912 */
[----:B------:R-:W2:Y:S04]  /*0280*/  LDG.E R8, desc[UR18][R4.64+-0x18] ;  /* 0xffffe81204087981 */ /* 0x000ea8000c1e1900 */
[----:B------:R-:W2:Y:S02]  /*0290*/  LDG.E R13, desc[UR18][R2.64+-0x18] ;  /* 0xffffe812020d7981 */ /* 0x000ea4000c1e1900 */
[----:B--2---:R-:W-:-:S05]  /*02a0*/  FADD R13, R8, R13 ;  /* 0x0000000d080d7221 */ /* 0x004fca0000000000 */
[----:B------:R2:W-:Y:S04]  /*02b0*/  STG.E desc[UR18][R6.64+-0x18], R13 ;  /* 0xffffe80d06007986 */ /* 0x0005e8000c101912 */
[----:B------:R-:W3:Y:S04]  /*02c0*/  LDG.E R8, desc[UR18][R4.64+-0x14] ;  /* 0xffffec1204087981 */ /* 0x000ee8000c1e1900 */
[----:B------:R-:W3:Y:S02]  /*02d0*/  LDG.E R15, desc[UR18][R2.64+-0x14] ;  /* 0xffffec12020f7981 */ /* 0x000ee4000c1e1900 */
[----:B---3--:R-:W-:-:S05]  /*02e0*/  FADD R15, R8, R15 ;  /* 0x0000000f080f7221 */ /* 0x008fca0000000000 */
[----:B------:R3:W-:Y:S04]  /*02f0*/  STG.E desc[UR18][R6.64+-0x14], R15 ;  /* 0xffffec0f06007986 */ /* 0x0007e8000c101912 */
[----:B------:R-:W4:Y:S04]  /*0300*/  LDG.E R8, desc[UR18][R4.64+-0x10] ;  /* 0xfffff01204087981 */ /* 0x000f28000c1e1900 */
[----:B0-----:R-:W4:Y:S02]  /*0310*/  LDG.E R9, desc[UR18][R2.64+-0x10] ;  /* 0xfffff01202097981 */ /* 0x001f24000c1e1900 */
[----:B----4-:R-:W-:-:S05]  /*0320*/  FADD R9, R8, R9 ;  /* 0x0000000908097221 */ /* 0x010fca0000000000 */
[----:B------:R0:W-:Y:S04]  /*0330*/  STG.E desc[UR18][R6.64+-0x10], R9 ;  /* 0xfffff00906007986 */ /* 0x0001e8000c101912 */
[----:B------:R-:W4:Y:S04]  /*0340*/  LDG.E R8, desc[UR18][R4.64+-0xc] ;  /* 0xfffff41204087981 */ /* 0x000f28000c1e1900 */
[----:B-1----:R-:W4:Y:S02]  /*0350*/  LDG.E R11, desc[UR18][R2.64+-0xc] ;  /* 0xfffff412020b7981 */ /* 0x002f24000c1e1900 */
[----:B----4-:R-:W-:-:S05]  /*0360*/  FADD R11, R8, R11 ;  /* 0x0000000b080b7221 */ /* 0x010fca0000000000 */
[----:B------:R1:W-:Y:S04]  /*0370*/  STG.E desc[UR18][R6.64+-0xc], R11 ;  /* 0xfffff40b06007986 */ /* 0x0003e8000c101912 */
[----:B------:R-:W4:Y:S04]  /*0380*/  LDG.E R8, desc[UR18][R4.64+-0x8] ;  /* 0xfffff81204087981 */ /* 0x000f28000c1e1900 */
[----:B--2---:R-:W4:Y:S02]  /*0390*/  LDG.E R13, desc[UR18][R2.64+-0x8] ;  /* 0xfffff812020d7981 */ /* 0x004f24000c1e1900 */
[----:B----4-:R-:W-:-:S05]  /*03a0*/  FADD R13, R8, R13 ;  /* 0x0000000d080d7221 */ /* 0x010fca0000000000 */
[----:B------:R2:W-:Y:S04]  /*03b0*/  STG.E desc[UR18][R6.64+-0x8], R13 ;  /* 0xfffff80d06007986 */ /* 0x0005e8000c101912 */
[----:B------:R-:W4:Y:S04]  /*03c0*/  LDG.E R8, desc[UR18][R4.64+-0x4] ;  /* 0xfffffc1204087981 */ /* 0x000f28000c1e1900 */
[----:B---3--:R-:W4:Y:S02]  /*03d0*/  LDG.E R15, desc[UR18][R2.64+-0x4] ;  /* 0xfffffc12020f7981 */ /* 0x008f24000c1e1900 */
[----:B----4-:R-:W-:-:S05]  /*03e0*/  FADD R15, R8, R15 ;  /* 0x0000000f080f7221 */ /* 0x010fca0000000000 */
        /* <DEDUP_REMOVED lines=29> */
[----:B------:R4:W5:Y:S04]  /*05c0*/  LDG.E R8, desc[UR18][R4.64+0x1c] ;  /* 0x00001c1204087981 */ /* 0x000968000c1e1900 */
[----:B---3--:R-:W5:Y:S01]  /*05d0*/  LDG.E R15, desc[UR18][R2.64+0x1c] ;  /* 0x00001c12020f7981 */ /* 0x008f62000c1e1900 */
[----:B------:R-:W-:Y:S01]  /*05e0*/  UIADD3 UR12, UPT, UPT, UR12, 0x10, URZ ;  /* 0x000000100c0c7890 */ /* 0x000fe2000fffe0ff */
[----:B------:R-:W-:-:S02]  /*05f0*/  IADD3 R12, P1, PT, R4, 0x40, RZ ;  /* 0x00000040040c7810 */ /* 0x000fc40007f3e0ff */
[----:B0-----:R-:W-:Y:S01]  /*0600*/  IADD3 R9, P2, PT, R2, 0x40, RZ ;  /* 0x0000004002097810 */ /* 0x001fe20007f5e0ff */
[----:B------:R-:W-:Y:S01]  /*0610*/  UISETP.NE.AND UP0, UPT, UR12, URZ, UPT ;  /* 0x000000ff0c00728c */ /* 0x000fe2000bf05270 */
[----:B----4-:R-:W-:Y:S02]  /*0620*/  IADD3.X R5, PT, PT, RZ, R5, RZ, P1, !PT ;  /* 0x00000005ff057210 */ /* 0x010fe40000ffe4ff */
[----:B------:R-:W-:Y:S01]  /*0630*/  IADD3.X R10, PT, PT, RZ, R3, RZ, P2, !PT ;  /* 0x00000003ff0a7210 */ /* 0x000fe200017fe4ff */
[----:B-----5:R-:W-:Y:S01]  /*0640*/  FADD R15, R8, R15 ;  /* 0x0000000f080f7221 */ /* 0x020fe20000000000 */
[----:B------:R-:W-:-:S04]  /*0650*/  IADD3 R8, P3, PT, R6, 0x40, RZ ;  /* 0x0000004006087810 */ /* 0x000fc80007f7e0ff */
[----:B------:R2:W-:Y:S01]  /*0660*/  STG.E desc[UR18][R6.64+0x1c], R15 ;  /* 0x00001c0f06007986 */ /* 0x0005e2000c101912 */
[----:B-1----:R-:W-:Y:S01]  /*0670*/  IADD3.X R11, PT, PT, RZ, R7, RZ, P3, !PT ;  /* 0x00000007ff0b7210 */ /* 0x002fe20001ffe4ff */
[----:B------:R-:W-:Y:S07]  /*0680*/  BRA.U UP0, `(.L_x_9) ;  /* 0xfffffff900c87547 */ /* 0x000fee000b83ffff */
.L_x_8:
[----:B0-----:R-:W-:Y:S05]  /*0690*/  @!P0 EXIT ;  /* 0x000000000000894d */ /* 0x001fea0003800000 */
[----:B------:R-:W-:Y:S02]  /*06a0*/  UISETP.GE.U32.AND UP0, UPT, UR11, 0x8, UPT ;  /* 0x000000080b00788c */ /* 0x000fe4000bf06070 */
[----:B------:R-:W-:-:S06]  /*06b0*/  ULOP3.LUT UR5, UR10, 0x7, URZ, 0xc0, !UPT ;  /* 0x000000070a057892 */ /* 0x000fcc000f8ec0ff */
[----:B------:R-:W-:Y:S01]  /*06c0*/  ISETP.NE.AND P0, PT, RZ, UR5, PT ;  /* 0x00000005ff007c0c */ /* 0x000fe2000bf05270 */
[----:B------:R-:W-:-:S12]  /*06d0*/  BRA.U !UP0, `(.L_x_10) ;  /* 0x00000001089c7547 */ /* 0x000fd8000b800000 */
[----:B------:R-:W0:Y:S08]  /*06e0*/  LDC.64 R2, c[0x0][0x388] ;  /* 0x0000e200ff027b82 */ /* 0x000e300000000a00 */
[----:B------:R-:W1:Y:S08]  /*06f0*/  LDC.64 R4, c[0x0][0x390] ;  /* 0x0000e400ff047b82 */ /* 0x000e700000000a00 */
[----:B--2---:R-:W2:Y:S01]  /*0700*/  LDC.64 R6, c[0x0][0x380] ;  /* 0x0000e000ff067b82 */ /* 0x004ea20000000a00 */
[----:B0-----:R-:W-:-:S05]  /*0710*/  IMAD.WIDE.U32 R2, R0, 0x4, R2 ;  /* 0x0000000400027825 */ /* 0x001fca00078e0002 */
[----:B------:R-:W3:Y:S01]  /*0720*/  LDG.E R8, desc[UR18][R2.64] ;  /* 0x0000001202087981 */ /* 0x000ee2000c1e1900 */
[----:B-1----:R-:W-:-:S05]  /*0730*/  IMAD.WIDE.U32 R4, R0, 0x4, R4 ;  /* 0x0000000400047825 */ /* 0x002fca00078e0004 */
[----:B------:R-:W3:Y:S01]  /*0740*/  LDG.E R9, desc[UR18][R4.64] ;  /* 0x0000001204097981 */ /* 0x000ee2000c1e1900 */
[----:B--2---:R-:W-:-:S04]  /*0750*/  IMAD.WIDE.U32 R6, R0, 0x4, R6 ;  /* 0x0000000400067825 */ /* 0x004fc800078e0006 */
[----:B---3--:R-:W-:-:S05]  /*0760*/  FADD R9, R8, R9 ;  /* 0x0000000908097221 */ /* 0x008fca0000000000 */
        /* <DEDUP_REMOVED lines=25> */
[----:B------:R-:W2:Y:S04]  /*0900*/  LDG.E R8, desc[UR18][R2.64+0x1c] ;  /* 0x00001c1202087981 */ /* 0x000ea8000c1e1900 */
[----:B---3--:R-:W2:Y:S01]  /*0910*/  LDG.E R15, desc[UR18][R4.64+0x1c] ;  /* 0x00001c12040f7981 */ /* 0x008ea2000c1e1900 */
[----:B------:R-:W-:Y:S01]  /*0920*/  IADD3 R0, PT, PT, R0, 0x8, RZ ;  /* 0x0000000800007810 */ /* 0x000fe20007ffe0ff */
[----:B--2---:R-:W-:-:S05]  /*0930*/  FADD R15, R8, R15 ;  /* 0x0000000f080f7221 */ /* 0x004fca0000000000 */
[----:B------:R0:W-:Y:S02]  /*0940*/  STG.E desc[UR18][R6.64+0x1c], R15 ;  /* 0x00001c0f06007986 */ /* 0x0001e4000c101912 */
.L_x_10:
[----:B------:R-:W-:Y:S05]  /*0950*/  @!P0 EXIT ;  /* 0x000000000000894d */ /* 0x000fea0003800000 */
[----:B------:R-:W-:Y:S02]  /*0960*/  UISETP.GE.U32.AND UP0, UPT, UR5, 0x4, UPT ;  /* 0x000000040500788c */ /* 0x000fe4000bf06070 */
[----:B------:R-:W-:-:S06]  /*0970*/  ULOP3.LUT UR4, UR10, 0x3, URZ, 0xc0, !UPT ;  /* 0x000000030a047892 */ /* 0x000fcc000f8ec0ff */
[----:B------:R-:W-:Y:S01]  /*0980*/  ISETP.NE.AND P0, PT, RZ, UR4, PT ;  /* 0x00000004ff007c0c */ /* 0x000fe2000bf05270 */
[----:B------:R-:W-:-:S12]  /*0990*/  BRA.U !UP0, `(.L_x_11) ;  /* 0x00000001085c7547 */ /* 0x000fd8000b800000 */
[----:B------:R-:W1:Y:S08]  /*09a0*/  LDC.64 R2, c[0x0][0x388] ;  /* 0x0000e200ff027b82 */ /* 0x000e700000000a00 */
[----:B------:R-:W3:Y:S08]  /*09b0*/  LDC.64 R4, c[0x0][0x390] ;  /* 0x0000e400ff047b82 */ /* 0x000ef00000000a00 */
[----:B0-2---:R-:W0:Y:S01]  /*09c0*/  LDC.64 R6, c[0x0][0x380] ;  /* 0x0000e000ff067b82 */ /* 0x005e220000000a00 */
[----:B-1----:R-:W-:-:S05]  /*09d0*/  IMAD.WIDE.U32 R2, R0, 0x4, R2 ;  /* 0x0000000400027825 */ /* 0x002fca00078e0002 */
[----:B------:R-:W2:Y:S01]  /*09e0*/  LDG.E R8, desc[UR18][R2.64] ;  /* 0x0000001202087981 */ /* 0x000ea2000c1e1900 */
[----:B---3--:R-:W-:-:S05]  /*09f0*/  IMAD.WIDE.U32 R4, R0, 0x4, R4 ;  /* 0x0000000400047825 */ /* 0x008fca00078e0004 */
[----:B------:R-:W2:Y:S01]  /*0a00*/  LDG.E R9, desc[UR18][R4.64] ;  /* 0x0000001204097981 */ /* 0x000ea2000c1e1900 */
[----:B0-----:R-:W-:-:S04]  /*0a10*/  IMAD.WIDE.U32 R6, R0, 0x4, R6 ;  /* 0x0000000400067825 */ /* 0x001fc800078e0006 */
[----:B--2---:R-:W-:-:S05]  /*0a20*/  FADD R9, R8, R9 ;  /* 0x0000000908097221 */ /* 0x004fca0000000000 */
        /* <DEDUP_REMOVED lines=9> */
[----:B------:R-:W2:Y:S04]  /*0ac0*/  LDG.E R8, desc[UR18][R2.64+0xc] ;  /* 0x00000c1202087981 */ /* 0x000ea8000c1e1900 */
[----:B------:R-:W2:Y:S01]  /*0ad0*/  LDG.E R15, desc[UR18][R4.64+0xc] ;  /* 0x00000c12040f7981 */ /* 0x000ea2000c1e1900 */
[----:B------:R-:W-:Y:S01]  /*0ae0*/  IADD3 R0, PT, PT, R0, 0x4, RZ ;  /* 0x0000000400007810 */ /* 0x000fe20007ffe0ff */
[----:B--2---:R-:W-:-:S05]  /*0af0*/  FADD R15, R8, R15 ;  /* 0x0000000f080f7221 */ /* 0x004fca0000000000 */
[----:B------:R1:W-:Y:S02]  /*0b00*/  STG.E desc[UR18][R6.64+0xc], R15 ;  /* 0x00000c0f06007986 */ /* 0x0003e4000c101912 */
.L_x_11:
[----:B------:R-:W-:Y:S05]  /*0b10*/  @!P0 EXIT ;  /* 0x000000000000894d */ /* 0x000fea0003800000 */
[----:B------:R-:W3:Y:S01]  /*0b20*/  LDC.64 R2, c[0x0][0x380] ;  /* 0x0000e000ff027b82 */ /* 0x000ee20000000a00 */
[----:B------:R-:W-:-:S07]  /*0b30*/  UIADD3 UR4, UPT, UPT, -UR4, URZ, URZ ;  /* 0x000000ff04047290 */ /* 0x000fce000fffe1ff */
[----:B------:R-:W4:Y:S08]  /*0b40*/  LDC.64 R4, c[0x0][0x390] ;  /* 0x0000e400ff047b82 */ /* 0x000f300000000a00 */
[----:B012---:R-:W0:Y:S01]  /*0b50*/  LDC.64 R6, c[0x0][0x388] ;  /* 0x0000e200ff067b82 */ /* 0x007e220000000a00 */
[----:B---3--:R-:W-:-:S03]  /*0b60*/  IMAD.WIDE.U32 R2, R0, 0x4, R2 ;  /* 0x0000000400027825 */ /* 0x008fc600078e0002 */
[----:B------:R-:W-:Y:S02]  /*0b70*/  MOV R8, R2 ;  /* 0x0000000200087202 */ /* 0x000fe40000000f00 */
[----:B------:R-:W-:Y:S01]  /*0b80*/  MOV R13, R3 ;  /* 0x00000003000d7202 */ /* 0x000fe20000000f00 */
[----:B----4-:R-:W-:-:S05]  /*0b90*/  IMAD.WIDE.U32 R4, R0, 0x4, R4 ;  /* 0x0000000400047825 */ /* 0x010fca00078e0004 */
[----:B------:R-:W-:Y:S01]  /*0ba0*/  MOV R11, R5 ;  /* 0x00000005000b7202 */ /* 0x000fe20000000f00 */
[----:B0-----:R-:W-:-:S05]  /*0bb0*/  IMAD.WIDE.U32 R6, R0, 0x4, R6 ;  /* 0x0000000400067825 */ /* 0x001fca00078e0006 */
[----:B------:R-:W-:-:S07]  /*0bc0*/  MOV R9, R7 ;  /* 0x0000000700097202 */ /* 0x000fce0000000f00 */
.L_x_12:
[----:B------:R-:W-:Y:S02]  /*0bd0*/  MOV R5, R11 ;  /* 0x0000000b00057202 */ /* 0x000fe40000000f00 */
[----:B0-----:R-:W-:Y:S02]  /*0be0*/  MOV R2, R6 ;  /* 0x0000000600027202 */ /* 0x001fe40000000f00 */
[----:B------:R-:W-:Y:S02]  /*0bf0*/  MOV R3, R9 ;  /* 0x0000000900037202 */ /* 0x000fe40000000f00 */
[----:B------:R-:W2:Y:S04]  /*0c00*/  LDG.E R5, desc[UR18][R4.64] ;  /* 0x0000001204057981 */ /* 0x000ea8000c1e1900 */
[----:B------:R0:W2:Y:S02]  /*0c10*/  LDG.E R0, desc[UR18][R2.64] ;  /* 0x0000001202007981 */ /* 0x0000a4000c1e1900 */
[----:B0-----:R-:W-:-:S02]  /*0c20*/  MOV R2, R8 ;  /* 0x0000000800027202 */ /* 0x001fc40000000f00 */
[----:B------:R-:W-:Y:S01]  /*0c30*/  MOV R3, R13 ;  /* 0x0000000d00037202 */ /* 0x000fe20000000f00 */
[----:B------:R-:W-:-:S04]  /*0c40*/  UIADD3 UR4, UPT, UPT, UR4, 0x1, URZ ;  /* 0x0000000104047890 */ /* 0x000fc8000fffe0ff */
[----:B------:R-:W-:Y:S01]  /*0c50*/  UISETP.NE.AND UP0, UPT, UR4, URZ, UPT ;  /* 0x000000ff0400728c */ /* 0x000fe2000bf05270 */
[----:B------:R-:W-:Y:S02]  /*0c60*/  IADD3 R8, P0, PT, R8, 0x4, RZ ;  /* 0x0000000408087810 */ /* 0x000fe40007f1e0ff */
[----:B------:R-:W-:Y:S02]  /*0c70*/  IADD3 R4, P1, PT, R4, 0x4, RZ ;  /* 0x0000000404047810 */ /* 0x000fe40007f3e0ff */
[----:B------:R-:W-:Y:S02]  /*0c80*/  IADD3 R6, P2, PT, R6, 0x4, RZ ;  /* 0x0000000406067810 */ /* 0x000fe40007f5e0ff */
[----:B------:R-:W-:Y:S02]  /*0c90*/  IADD3.X R13, PT, PT, RZ, R13, RZ, P0, !PT ;  /* 0x0000000dff0d7210 */ /* 0x000fe400007fe4ff */
[----:B------:R-:W-:Y:S02]  /*0ca0*/  IADD3.X R11, PT, PT, RZ, R11, RZ, P1, !PT ;  /* 0x0000000bff0b7210 */ /* 0x000fe40000ffe4ff */
[----:B------:R-:W-:Y:S01]  /*0cb0*/  IADD3.X R9, PT, PT, RZ, R9, RZ, P2, !PT ;  /* 0x00000009ff097210 */ /* 0x000fe200017fe4ff */
[----:B--2---:R-:W-:-:S05]  /*0cc0*/  FADD R7, R0, R5 ;  /* 0x0000000500077221 */ /* 0x004fca0000000000 */
[----:B------:R0:W-:Y:S01]  /*0cd0*/  STG.E desc[UR18][R2.64], R7 ;  /* 0x0000000702007986 */ /* 0x0001e2000c101912 */
[----:B------:R-:W-:Y:S05]  /*0ce0*/  BRA.U UP0, `(.L_x_12) ;  /* 0xfffffffd00b87547 */ /* 0x000fea000b83ffff */
[----:B------:R-:W-:Y:S05]  /*0cf0*/  EXIT ;  /* 0x000000000000794d */ /* 0x000fea0003800000 */
.L_x_13:
        /* <DEDUP_REMOVED lines=16> */
.L_x_17:


//--------------------- .nv.shared.reserved.0     --------------------------
	.section	.nv.shared.reserved.0,"aw",@nobits
	.weak		__nv_reservedSMEM_offset_0_alias
	.size		__nv_reservedSMEM_offset_0_alias, 0, 64
	.other		__nv_reservedSMEM_offset_0_alias,@"STO_CUDA_RESERVED_SHARED STV_DEFAULT"
__nv_reservedSMEM_offset_0_alias:
	.zero		0
	.zero		64


//--------------------- .nv.constant0._Z14run64_parallelPdS_S_i --------------------------
	.section	.nv.constant0._Z14run64_parallelPdS_S_i,"a",@progbits
	.sectionflags	@""
	.align	4
.nv.constant0._Z14run64_parallelPdS_S_i:
	.zero		924


//--------------------- .nv.constant0._Z14run32_parallelPfS_S_i --------------------------
	.section	.nv.constant0._Z14run32_parallelPfS_S_i,"a",@progbits
	.sectionflags	@""
	.align	4
.nv.constant0._Z14run32_parallelPfS_S_i:
	.zero		924


//--------------------- .nv.constant0._Z9run64_gpuPdS_S_i --------------------------
	.section	.nv.constant0._Z9run64_gpuPdS_S_i,"a",@progbits
	.sectionflags	@""
	.align	4
.nv.constant0._Z9run64_gpuPdS_S_i:
	.zero		924


//--------------------- .nv.constant0._Z9run32_gpuPfS_S_i --------------------------
	.section	.nv.constant0._Z9run32_gpuPfS_S_i,"a",@progbits
	.sectionflags	@""
	.align	4
.nv.constant0._Z9run32_gpuPfS_S_i:
	.zero		924


//--------------------- SYMBOLS --------------------------

	.type		.nv.reservedSmem.offset0,@object
	.size		.nv.reservedSmem.offset0,0x4
